//
// Generated by NVIDIA NVVM Compiler
//
// Compiler Build ID: CL-36424714
// Cuda compilation tools, release 13.0, V13.0.88
// Based on NVVM 20.0.0
//

.version 9.0
.target sm_100
.address_size 64

	// .globl	_Z13conv2d_kernelPfS_S_S_iiiiiiii

.visible .entry _Z13conv2d_kernelPfS_S_S_iiiiiiii(
	.param .u64 .ptr .align 1 _Z13conv2d_kernelPfS_S_S_iiiiiiii_param_0,
	.param .u64 .ptr .align 1 _Z13conv2d_kernelPfS_S_S_iiiiiiii_param_1,
	.param .u64 .ptr .align 1 _Z13conv2d_kernelPfS_S_S_iiiiiiii_param_2,
	.param .u64 .ptr .align 1 _Z13conv2d_kernelPfS_S_S_iiiiiiii_param_3,
	.param .u32 _Z13conv2d_kernelPfS_S_S_iiiiiiii_param_4,
	.param .u32 _Z13conv2d_kernelPfS_S_S_iiiiiiii_param_5,
	.param .u32 _Z13conv2d_kernelPfS_S_S_iiiiiiii_param_6,
	.param .u32 _Z13conv2d_kernelPfS_S_S_iiiiiiii_param_7,
	.param .u32 _Z13conv2d_kernelPfS_S_S_iiiiiiii_param_8,
	.param .u32 _Z13conv2d_kernelPfS_S_S_iiiiiiii_param_9,
	.param .u32 _Z13conv2d_kernelPfS_S_S_iiiiiiii_param_10,
	.param .u32 _Z13conv2d_kernelPfS_S_S_iiiiiiii_param_11
)
{
	.reg .pred 	%p<97>;
	.reg .b32 	%r<98>;
	.reg .b32 	%f<103>;
	.reg .b64 	%rd<30>;

	ld.param.u64 	%rd11, [_Z13conv2d_kernelPfS_S_S_iiiiiiii_param_0];
	ld.param.u64 	%rd12, [_Z13conv2d_kernelPfS_S_S_iiiiiiii_param_1];
	ld.param.u64 	%rd9, [_Z13conv2d_kernelPfS_S_S_iiiiiiii_param_2];
	ld.param.u32 	%r40, [_Z13conv2d_kernelPfS_S_S_iiiiiiii_param_4];
	ld.param.u32 	%r33, [_Z13conv2d_kernelPfS_S_S_iiiiiiii_param_5];
	ld.param.u32 	%r34, [_Z13conv2d_kernelPfS_S_S_iiiiiiii_param_6];
	ld.param.u32 	%r35, [_Z13conv2d_kernelPfS_S_S_iiiiiiii_param_7];
	ld.param.u32 	%r36, [_Z13conv2d_kernelPfS_S_S_iiiiiiii_param_8];
	ld.param.u32 	%r37, [_Z13conv2d_kernelPfS_S_S_iiiiiiii_param_9];
	ld.param.u32 	%r38, [_Z13conv2d_kernelPfS_S_S_iiiiiiii_param_10];
	ld.param.u32 	%r39, [_Z13conv2d_kernelPfS_S_S_iiiiiiii_param_11];
	cvta.to.global.u64 	%rd1, %rd12;
	cvta.to.global.u64 	%rd2, %rd11;
	mov.u32 	%r41, %ctaid.x;
	mov.u32 	%r42, %ntid.x;
	mov.u32 	%r43, %tid.x;
	mad.lo.s32 	%r1, %r41, %r42, %r43;
	shl.b32 	%r44, %r39, 1;
	sub.s32 	%r45, %r35, %r37;
	add.s32 	%r46, %r45, %r44;
	div.s32 	%r47, %r46, %r38;
	add.s32 	%r2, %r47, 1;
	sub.s32 	%r48, %r36, %r37;
	add.s32 	%r49, %r48, %r44;
	div.s32 	%r50, %r49, %r38;
	add.s32 	%r3, %r50, 1;
	mul.lo.s32 	%r51, %r34, %r40;
	mad.lo.s32 	%r52, %r51, %r47, %r51;
	mad.lo.s32 	%r53, %r52, %r50, %r52;
	setp.ge.s32 	%p2, %r1, %r53;
	@%p2 bra 	$L__BB0_50;
	mul.lo.s32 	%r54, %r2, %r34;
	mul.lo.s32 	%r4, %r54, %r3;
	mul.lo.s32 	%r55, %r3, %r2;
	div.s32 	%r56, %r1, %r55;
	rem.s32 	%r5, %r56, %r34;
	div.s32 	%r57, %r1, %r3;
	rem.s32 	%r6, %r57, %r2;
	setp.eq.s64 	%p3, %rd9, 0;
	mov.f32 	%f81, 0f00000000;
	@%p3 bra 	$L__BB0_3;
	cvta.to.global.u64 	%rd13, %rd9;
	mul.wide.s32 	%rd14, %r5, 4;
	add.s64 	%rd15, %rd13, %rd14;
	ld.global.f32 	%f81, [%rd15];
$L__BB0_3:
	setp.lt.s32 	%p4, %r33, 1;
	@%p4 bra 	$L__BB0_49;
	setp.lt.s32 	%p5, %r37, 1;
	mul.lo.s32 	%r58, %r6, %r38;
	sub.s32 	%r7, %r58, %r39;
	rem.s32 	%r59, %r1, %r3;
	mul.lo.s32 	%r60, %r59, %r38;
	sub.s32 	%r8, %r60, %r39;
	div.s32 	%r9, %r1, %r4;
	@%p5 bra 	$L__BB0_49;
	and.b32  	%r10, %r37, 7;
	and.b32  	%r11, %r37, 2147483640;
	mul.lo.s32 	%r12, %r5, %r33;
	mul.lo.s32 	%r13, %r9, %r33;
	mov.b32 	%r92, 0;
$L__BB0_6:
	add.s32 	%r63, %r92, %r13;
	mul.lo.s32 	%r15, %r63, %r35;
	add.s32 	%r64, %r92, %r12;
	mul.lo.s32 	%r16, %r64, %r37;
	mov.b32 	%r93, 0;
$L__BB0_7:
	setp.lt.u32 	%p6, %r37, 8;
	add.s32 	%r66, %r93, %r7;
	setp.gt.s32 	%p7, %r66, -1;
	setp.lt.s32 	%p8, %r66, %r35;
	and.pred  	%p1, %p7, %p8;
	add.s32 	%r67, %r15, %r66;
	mul.lo.s32 	%r18, %r67, %r36;
	add.s32 	%r68, %r16, %r93;
	mul.lo.s32 	%r19, %r68, %r37;
	mov.b32 	%r96, 0;
	@%p6 bra 	$L__BB0_26;
	mov.b32 	%r94, 0;
$L__BB0_9:
	.pragma "nounroll";
	add.s32 	%r21, %r94, %r8;
	setp.gt.s32 	%p9, %r21, -1;
	setp.lt.s32 	%p10, %r21, %r36;
	and.pred  	%p11, %p9, %p10;
	and.pred  	%p13, %p1, %p11;
	add.s32 	%r70, %r21, %r18;
	mul.wide.s32 	%rd16, %r70, 4;
	add.s64 	%rd3, %rd2, %rd16;
	add.s32 	%r71, %r94, %r19;
	mul.wide.s32 	%rd17, %r71, 4;
	add.s64 	%rd4, %rd1, %rd17;
	not.pred 	%p14, %p13;
	@%p14 bra 	$L__BB0_11;
	ld.global.f32 	%f45, [%rd3];
	ld.global.f32 	%f46, [%rd4];
	fma.rn.f32 	%f81, %f45, %f46, %f81;
$L__BB0_11:
	add.s32 	%r72, %r21, 1;
	setp.gt.s32 	%p15, %r72, -1;
	setp.lt.s32 	%p16, %r72, %r36;
	and.pred  	%p17, %p15, %p16;
	and.pred  	%p18, %p1, %p17;
	not.pred 	%p19, %p18;
	@%p19 bra 	$L__BB0_13;
	ld.global.f32 	%f47, [%rd3+4];
	ld.global.f32 	%f48, [%rd4+4];
	fma.rn.f32 	%f81, %f47, %f48, %f81;
$L__BB0_13:
	add.s32 	%r73, %r21, 2;
	setp.gt.s32 	%p20, %r73, -1;
	setp.lt.s32 	%p21, %r73, %r36;
	and.pred  	%p22, %p20, %p21;
	and.pred  	%p23, %p1, %p22;
	not.pred 	%p24, %p23;
	@%p24 bra 	$L__BB0_15;
	ld.global.f32 	%f49, [%rd3+8];
	ld.global.f32 	%f50, [%rd4+8];
	fma.rn.f32 	%f81, %f49, %f50, %f81;
$L__BB0_15:
	add.s32 	%r74, %r21, 3;
	setp.gt.s32 	%p25, %r74, -1;
	setp.lt.s32 	%p26, %r74, %r36;
	and.pred  	%p27, %p25, %p26;
	and.pred  	%p28, %p1, %p27;
	not.pred 	%p29, %p28;
	@%p29 bra 	$L__BB0_17;
	ld.global.f32 	%f51, [%rd3+12];
	ld.global.f32 	%f52, [%rd4+12];
	fma.rn.f32 	%f81, %f51, %f52, %f81;
$L__BB0_17:
	add.s32 	%r75, %r21, 4;
	setp.gt.s32 	%p30, %r75, -1;
	setp.lt.s32 	%p31, %r75, %r36;
	and.pred  	%p32, %p30, %p31;
	and.pred  	%p33, %p1, %p32;
	not.pred 	%p34, %p33;
	@%p34 bra 	$L__BB0_19;
	ld.global.f32 	%f53, [%rd3+16];
	ld.global.f32 	%f54, [%rd4+16];
	fma.rn.f32 	%f81, %f53, %f54, %f81;
$L__BB0_19:
	add.s32 	%r76, %r21, 5;
	setp.gt.s32 	%p35, %r76, -1;
	setp.lt.s32 	%p36, %r76, %r36;
	and.pred  	%p37, %p35, %p36;
	and.pred  	%p38, %p1, %p37;
	not.pred 	%p39, %p38;
	@%p39 bra 	$L__BB0_21;
	ld.global.f32 	%f55, [%rd3+20];
	ld.global.f32 	%f56, [%rd4+20];
	fma.rn.f32 	%f81, %f55, %f56, %f81;
$L__BB0_21:
	add.s32 	%r77, %r21, 6;
	setp.gt.s32 	%p40, %r77, -1;
	setp.lt.s32 	%p41, %r77, %r36;
	and.pred  	%p42, %p40, %p41;
	and.pred  	%p43, %p1, %p42;
	not.pred 	%p44, %p43;
	@%p44 bra 	$L__BB0_23;
	ld.global.f32 	%f57, [%rd3+24];
	ld.global.f32 	%f58, [%rd4+24];
	fma.rn.f32 	%f81, %f57, %f58, %f81;
$L__BB0_23:
	add.s32 	%r78, %r21, 7;
	setp.gt.s32 	%p45, %r78, -1;
	setp.lt.s32 	%p46, %r78, %r36;
	and.pred  	%p47, %p45, %p46;
	and.pred  	%p48, %p1, %p47;
	not.pred 	%p49, %p48;
	@%p49 bra 	$L__BB0_25;
	ld.global.f32 	%f59, [%rd3+28];
	ld.global.f32 	%f60, [%rd4+28];
	fma.rn.f32 	%f81, %f59, %f60, %f81;
$L__BB0_25:
	add.s32 	%r94, %r94, 8;
	setp.ne.s32 	%p50, %r94, %r11;
	mov.u32 	%r96, %r11;
	@%p50 bra 	$L__BB0_9;
$L__BB0_26:
	setp.eq.s32 	%p51, %r10, 0;
	@%p51 bra 	$L__BB0_47;
	add.s32 	%r79, %r10, -1;
	setp.lt.u32 	%p52, %r79, 3;
	@%p52 bra 	$L__BB0_37;
	add.s32 	%r24, %r96, %r8;
	setp.gt.s32 	%p53, %r24, -1;
	setp.lt.s32 	%p54, %r24, %r36;
	and.pred  	%p55, %p53, %p54;
	and.pred  	%p57, %p1, %p55;
	add.s32 	%r80, %r24, %r18;
	mul.wide.s32 	%rd18, %r80, 4;
	add.s64 	%rd5, %rd2, %rd18;
	add.s32 	%r81, %r96, %r19;
	mul.wide.s32 	%rd19, %r81, 4;
	add.s64 	%rd6, %rd1, %rd19;
	not.pred 	%p58, %p57;
	@%p58 bra 	$L__BB0_30;
	ld.global.f32 	%f62, [%rd5];
	ld.global.f32 	%f63, [%rd6];
	fma.rn.f32 	%f81, %f62, %f63, %f81;
$L__BB0_30:
	add.s32 	%r82, %r24, 1;
	setp.gt.s32 	%p59, %r82, -1;
	setp.lt.s32 	%p60, %r82, %r36;
	and.pred  	%p61, %p59, %p60;
	and.pred  	%p62, %p1, %p61;
	not.pred 	%p63, %p62;
	@%p63 bra 	$L__BB0_32;
	ld.global.f32 	%f64, [%rd5+4];
	ld.global.f32 	%f65, [%rd6+4];
	fma.rn.f32 	%f81, %f64, %f65, %f81;
$L__BB0_32:
	add.s32 	%r83, %r24, 2;
	setp.gt.s32 	%p64, %r83, -1;
	setp.lt.s32 	%p65, %r83, %r36;
	and.pred  	%p66, %p64, %p65;
	and.pred  	%p67, %p1, %p66;
	not.pred 	%p68, %p67;
	@%p68 bra 	$L__BB0_34;
	ld.global.f32 	%f66, [%rd5+8];
	ld.global.f32 	%f67, [%rd6+8];
	fma.rn.f32 	%f81, %f66, %f67, %f81;
$L__BB0_34:
	add.s32 	%r84, %r24, 3;
	setp.gt.s32 	%p69, %r84, -1;
	setp.lt.s32 	%p70, %r84, %r36;
	and.pred  	%p71, %p69, %p70;
	and.pred  	%p72, %p1, %p71;
	not.pred 	%p73, %p72;
	@%p73 bra 	$L__BB0_36;
	ld.global.f32 	%f68, [%rd5+12];
	ld.global.f32 	%f69, [%rd6+12];
	fma.rn.f32 	%f81, %f68, %f69, %f81;
$L__BB0_36:
	add.s32 	%r96, %r96, 4;
$L__BB0_37:
	and.b32  	%r85, %r37, 3;
	setp.eq.s32 	%p74, %r85, 0;
	@%p74 bra 	$L__BB0_47;
	setp.eq.s32 	%p75, %r85, 1;
	@%p75 bra 	$L__BB0_44;
	add.s32 	%r27, %r96, %r8;
	setp.gt.s32 	%p76, %r27, -1;
	setp.lt.s32 	%p77, %r27, %r36;
	and.pred  	%p78, %p76, %p77;
	and.pred  	%p80, %p1, %p78;
	add.s32 	%r86, %r27, %r18;
	mul.wide.s32 	%rd20, %r86, 4;
	add.s64 	%rd7, %rd2, %rd20;
	add.s32 	%r87, %r96, %r19;
	mul.wide.s32 	%rd21, %r87, 4;
	add.s64 	%rd8, %rd1, %rd21;
	not.pred 	%p81, %p80;
	@%p81 bra 	$L__BB0_41;
	ld.global.f32 	%f71, [%rd7];
	ld.global.f32 	%f72, [%rd8];
	fma.rn.f32 	%f81, %f71, %f72, %f81;
$L__BB0_41:
	add.s32 	%r88, %r27, 1;
	setp.gt.s32 	%p82, %r88, -1;
	setp.lt.s32 	%p83, %r88, %r36;
	and.pred  	%p84, %p82, %p83;
	and.pred  	%p85, %p1, %p84;
	not.pred 	%p86, %p85;
	@%p86 bra 	$L__BB0_43;
	ld.global.f32 	%f73, [%rd7+4];
	ld.global.f32 	%f74, [%rd8+4];
	fma.rn.f32 	%f81, %f73, %f74, %f81;
$L__BB0_43:
	add.s32 	%r96, %r96, 2;
$L__BB0_44:
	and.b32  	%r89, %r37, 1;
	setp.eq.b32 	%p87, %r89, 1;
	not.pred 	%p88, %p87;
	@%p88 bra 	$L__BB0_47;
	add.s32 	%r30, %r96, %r8;
	setp.gt.s32 	%p89, %r30, -1;
	setp.lt.s32 	%p90, %r30, %r36;
	and.pred  	%p91, %p89, %p90;
	and.pred  	%p93, %p1, %p91;
	not.pred 	%p94, %p93;
	@%p94 bra 	$L__BB0_47;
	add.s32 	%r90, %r30, %r18;
	add.s32 	%r91, %r96, %r19;
	mul.wide.s32 	%rd22, %r90, 4;
	add.s64 	%rd23, %rd2, %rd22;
	ld.global.f32 	%f75, [%rd23];
	mul.wide.s32 	%rd24, %r91, 4;
	add.s64 	%rd25, %rd1, %rd24;
	ld.global.f32 	%f76, [%rd25];
	fma.rn.f32 	%f81, %f75, %f76, %f81;
$L__BB0_47:
	add.s32 	%r93, %r93, 1;
	setp.ne.s32 	%p95, %r93, %r37;
	@%p95 bra 	$L__BB0_7;
	add.s32 	%r92, %r92, 1;
	setp.ne.s32 	%p96, %r92, %r33;
	@%p96 bra 	$L__BB0_6;
$L__BB0_49:
	ld.param.u64 	%rd29, [_Z13conv2d_kernelPfS_S_S_iiiiiiii_param_3];
	cvta.to.global.u64 	%rd26, %rd29;
	mul.wide.s32 	%rd27, %r1, 4;
	add.s64 	%rd28, %rd26, %rd27;
	st.global.f32 	[%rd28], %f81;
$L__BB0_50:
	ret;

}
	// .globl	_Z17batch_norm_kernelPfS_S_S_S_S_S_S_iiifb
.visible .entry _Z17batch_norm_kernelPfS_S_S_S_S_S_S_iiifb(
	.param .u64 .ptr .align 1 _Z17batch_norm_kernelPfS_S_S_S_S_S_S_iiifb_param_0,
	.param .u64 .ptr .align 1 _Z17batch_norm_kernelPfS_S_S_S_S_S_S_iiifb_param_1,
	.param .u64 .ptr .align 1 _Z17batch_norm_kernelPfS_S_S_S_S_S_S_iiifb_param_2,
	.param .u64 .ptr .align 1 _Z17batch_norm_kernelPfS_S_S_S_S_S_S_iiifb_param_3,
	.param .u64 .ptr .align 1 _Z17batch_norm_kernelPfS_S_S_S_S_S_S_iiifb_param_4,
	.param .u64 .ptr .align 1 _Z17batch_norm_kernelPfS_S_S_S_S_S_S_iiifb_param_5,
	.param .u64 .ptr .align 1 _Z17batch_norm_kernelPfS_S_S_S_S_S_S_iiifb_param_6,
	.param .u64 .ptr .align 1 _Z17batch_norm_kernelPfS_S_S_S_S_S_S_iiifb_param_7,
	.param .u32 _Z17batch_norm_kernelPfS_S_S_S_S_S_S_iiifb_param_8,
	.param .u32 _Z17batch_norm_kernelPfS_S_S_S_S_S_S_iiifb_param_9,
	.param .u32 _Z17batch_norm_kernelPfS_S_S_S_S_S_S_iiifb_param_10,
	.param .f32 _Z17batch_norm_kernelPfS_S_S_S_S_S_S_iiifb_param_11,
	.param .u8 _Z17batch_norm_kernelPfS_S_S_S_S_S_S_iiifb_param_12
)
{
	.reg .pred 	%p<3>;
	.reg .b16 	%rs<2>;
	.reg .b32 	%r<12>;
	.reg .b32 	%f<18>;
	.reg .b64 	%rd<29>;

	ld.param.u64 	%rd1, [_Z17batch_norm_kernelPfS_S_S_S_S_S_S_iiifb_param_0];
	ld.param.u64 	%rd2, [_Z17batch_norm_kernelPfS_S_S_S_S_S_S_iiifb_param_1];
	ld.param.u64 	%rd3, [_Z17batch_norm_kernelPfS_S_S_S_S_S_S_iiifb_param_2];
	ld.param.u64 	%rd4, [_Z17batch_norm_kernelPfS_S_S_S_S_S_S_iiifb_param_3];
	ld.param.u64 	%rd5, [_Z17batch_norm_kernelPfS_S_S_S_S_S_S_iiifb_param_4];
	ld.param.u64 	%rd6, [_Z17batch_norm_kernelPfS_S_S_S_S_S_S_iiifb_param_5];
	ld.param.u64 	%rd7, [_Z17batch_norm_kernelPfS_S_S_S_S_S_S_iiifb_param_6];
	ld.param.u64 	%rd8, [_Z17batch_norm_kernelPfS_S_S_S_S_S_S_iiifb_param_7];
	ld.param.u32 	%r5, [_Z17batch_norm_kernelPfS_S_S_S_S_S_S_iiifb_param_8];
	ld.param.u32 	%r3, [_Z17batch_norm_kernelPfS_S_S_S_S_S_S_iiifb_param_9];
	ld.param.u32 	%r4, [_Z17batch_norm_kernelPfS_S_S_S_S_S_S_iiifb_param_10];
	ld.param.f32 	%f7, [_Z17batch_norm_kernelPfS_S_S_S_S_S_S_iiifb_param_11];
	ld.param.s8 	%rs1, [_Z17batch_norm_kernelPfS_S_S_S_S_S_S_iiifb_param_12];
	mov.u32 	%r6, %ctaid.x;
	mov.u32 	%r7, %ntid.x;
	mov.u32 	%r8, %tid.x;
	mad.lo.s32 	%r1, %r6, %r7, %r8;
	mul.lo.s32 	%r9, %r3, %r5;
	mul.lo.s32 	%r10, %r9, %r4;
	setp.ge.s32 	%p1, %r1, %r10;
	@%p1 bra 	$L__BB1_5;
	div.s32 	%r11, %r1, %r4;
	rem.s32 	%r2, %r11, %r3;
	setp.eq.s16 	%p2, %rs1, 0;
	@%p2 bra 	$L__BB1_3;
	cvta.to.global.u64 	%rd9, %rd7;
	mul.wide.s32 	%rd10, %r2, 4;
	add.s64 	%rd11, %rd9, %rd10;
	ld.global.f32 	%f16, [%rd11];
	cvta.to.global.u64 	%rd12, %rd8;
	add.s64 	%rd13, %rd12, %rd10;
	ld.global.f32 	%f17, [%rd13];
	bra.uni 	$L__BB1_4;
$L__BB1_3:
	cvta.to.global.u64 	%rd14, %rd5;
	mul.wide.s32 	%rd15, %r2, 4;
	add.s64 	%rd16, %rd14, %rd15;
	ld.global.f32 	%f16, [%rd16];
	cvta.to.global.u64 	%rd17, %rd6;
	add.s64 	%rd18, %rd17, %rd15;
	ld.global.f32 	%f17, [%rd18];
$L__BB1_4:
	cvta.to.global.u64 	%rd19, %rd1;
	mul.wide.s32 	%rd20, %r1, 4;
	add.s64 	%rd21, %rd19, %rd20;
	ld.global.f32 	%f8, [%rd21];
	sub.f32 	%f9, %f8, %f16;
	add.f32 	%f10, %f7, %f17;
	sqrt.rn.f32 	%f11, %f10;
	div.rn.f32 	%f12, %f9, %f11;
	cvta.to.global.u64 	%rd22, %rd3;
	mul.wide.s32 	%rd23, %r2, 4;
	add.s64 	%rd24, %rd22, %rd23;
	ld.global.f32 	%f13, [%rd24];
	cvta.to.global.u64 	%rd25, %rd4;
	add.s64 	%rd26, %rd25, %rd23;
	ld.global.f32 	%f14, [%rd26];
	fma.rn.f32 	%f15, %f13, %f12, %f14;
	cvta.to.global.u64 	%rd27, %rd2;
	add.s64 	%rd28, %rd27, %rd20;
	st.global.f32 	[%rd28], %f15;
$L__BB1_5:
	ret;

}
	// .globl	_Z26compute_batch_stats_kernelPfS_S_iii
.visible .entry _Z26compute_batch_stats_kernelPfS_S_iii(
	.param .u64 .ptr .align 1 _Z26compute_batch_stats_kernelPfS_S_iii_param_0,
	.param .u64 .ptr .align 1 _Z26compute_batch_stats_kernelPfS_S_iii_param_1,
	.param .u64 .ptr .align 1 _Z26compute_batch_stats_kernelPfS_S_iii_param_2,
	.param .u32 _Z26compute_batch_stats_kernelPfS_S_iii_param_3,
	.param .u32 _Z26compute_batch_stats_kernelPfS_S_iii_param_4,
	.param .u32 _Z26compute_batch_stats_kernelPfS_S_iii_param_5
)
{
	.reg .pred 	%p<13>;
	.reg .b32 	%r<41>;
	.reg .b32 	%f<142>;
	.reg .b64 	%rd<19>;

	ld.param.u64 	%rd6, [_Z26compute_batch_stats_kernelPfS_S_iii_param_0];
	ld.param.u64 	%rd4, [_Z26compute_batch_stats_kernelPfS_S_iii_param_1];
	ld.param.u64 	%rd5, [_Z26compute_batch_stats_kernelPfS_S_iii_param_2];
	ld.param.u32 	%r21, [_Z26compute_batch_stats_kernelPfS_S_iii_param_3];
	ld.param.u32 	%r22, [_Z26compute_batch_stats_kernelPfS_S_iii_param_4];
	ld.param.u32 	%r23, [_Z26compute_batch_stats_kernelPfS_S_iii_param_5];
	cvta.to.global.u64 	%rd1, %rd6;
	mov.u32 	%r24, %ctaid.x;
	mov.u32 	%r25, %ntid.x;
	mov.u32 	%r26, %tid.x;
	mad.lo.s32 	%r1, %r24, %r25, %r26;
	setp.ge.s32 	%p1, %r1, %r22;
	@%p1 bra 	$L__BB2_17;
	mov.f32 	%f138, 0f00000000;
	min.s32 	%r27, %r21, %r23;
	setp.lt.s32 	%p2, %r27, 1;
	mov.f32 	%f139, %f138;
	@%p2 bra 	$L__BB2_16;
	and.b32  	%r2, %r23, 15;
	add.s32 	%r3, %r2, -1;
	and.b32  	%r4, %r23, 7;
	add.s32 	%r5, %r4, -1;
	and.b32  	%r6, %r23, 2147483632;
	and.b32  	%r7, %r23, 3;
	neg.s32 	%r8, %r6;
	add.s64 	%rd2, %rd1, 32;
	mov.f32 	%f139, 0f00000000;
	mov.b32 	%r35, 0;
	mov.f32 	%f138, %f139;
$L__BB2_3:
	setp.lt.u32 	%p3, %r23, 16;
	mad.lo.s32 	%r30, %r35, %r22, %r1;
	mul.lo.s32 	%r10, %r30, %r23;
	mov.b32 	%r39, 0;
	mov.u32 	%r36, %r10;
	mov.u32 	%r37, %r8;
	@%p3 bra 	$L__BB2_5;
$L__BB2_4:
	.pragma "nounroll";
	mul.wide.s32 	%rd7, %r36, 4;
	add.s64 	%rd8, %rd2, %rd7;
	ld.global.f32 	%f36, [%rd8+-32];
	add.f32 	%f37, %f138, %f36;
	fma.rn.f32 	%f38, %f36, %f36, %f139;
	ld.global.f32 	%f39, [%rd8+-28];
	add.f32 	%f40, %f37, %f39;
	fma.rn.f32 	%f41, %f39, %f39, %f38;
	ld.global.f32 	%f42, [%rd8+-24];
	add.f32 	%f43, %f40, %f42;
	fma.rn.f32 	%f44, %f42, %f42, %f41;
	ld.global.f32 	%f45, [%rd8+-20];
	add.f32 	%f46, %f43, %f45;
	fma.rn.f32 	%f47, %f45, %f45, %f44;
	ld.global.f32 	%f48, [%rd8+-16];
	add.f32 	%f49, %f46, %f48;
	fma.rn.f32 	%f50, %f48, %f48, %f47;
	ld.global.f32 	%f51, [%rd8+-12];
	add.f32 	%f52, %f49, %f51;
	fma.rn.f32 	%f53, %f51, %f51, %f50;
	ld.global.f32 	%f54, [%rd8+-8];
	add.f32 	%f55, %f52, %f54;
	fma.rn.f32 	%f56, %f54, %f54, %f53;
	ld.global.f32 	%f57, [%rd8+-4];
	add.f32 	%f58, %f55, %f57;
	fma.rn.f32 	%f59, %f57, %f57, %f56;
	ld.global.f32 	%f60, [%rd8];
	add.f32 	%f61, %f58, %f60;
	fma.rn.f32 	%f62, %f60, %f60, %f59;
	ld.global.f32 	%f63, [%rd8+4];
	add.f32 	%f64, %f61, %f63;
	fma.rn.f32 	%f65, %f63, %f63, %f62;
	ld.global.f32 	%f66, [%rd8+8];
	add.f32 	%f67, %f64, %f66;
	fma.rn.f32 	%f68, %f66, %f66, %f65;
	ld.global.f32 	%f69, [%rd8+12];
	add.f32 	%f70, %f67, %f69;
	fma.rn.f32 	%f71, %f69, %f69, %f68;
	ld.global.f32 	%f72, [%rd8+16];
	add.f32 	%f73, %f70, %f72;
	fma.rn.f32 	%f74, %f72, %f72, %f71;
	ld.global.f32 	%f75, [%rd8+20];
	add.f32 	%f76, %f73, %f75;
	fma.rn.f32 	%f77, %f75, %f75, %f74;
	ld.global.f32 	%f78, [%rd8+24];
	add.f32 	%f79, %f76, %f78;
	fma.rn.f32 	%f80, %f78, %f78, %f77;
	ld.global.f32 	%f81, [%rd8+28];
	add.f32 	%f138, %f79, %f81;
	fma.rn.f32 	%f139, %f81, %f81, %f80;
	add.s32 	%r37, %r37, 16;
	add.s32 	%r36, %r36, 16;
	setp.eq.s32 	%p4, %r37, 0;
	mov.u32 	%r39, %r6;
	@%p4 bra 	$L__BB2_5;
	bra.uni 	$L__BB2_4;
$L__BB2_5:
	setp.eq.s32 	%p5, %r2, 0;
	@%p5 bra 	$L__BB2_15;
	setp.lt.u32 	%p6, %r3, 7;
	@%p6 bra 	$L__BB2_8;
	add.s32 	%r31, %r39, %r10;
	mul.wide.s32 	%rd9, %r31, 4;
	add.s64 	%rd10, %rd1, %rd9;
	ld.global.f32 	%f83, [%rd10];
	add.f32 	%f84, %f138, %f83;
	fma.rn.f32 	%f85, %f83, %f83, %f139;
	ld.global.f32 	%f86, [%rd10+4];
	add.f32 	%f87, %f84, %f86;
	fma.rn.f32 	%f88, %f86, %f86, %f85;
	ld.global.f32 	%f89, [%rd10+8];
	add.f32 	%f90, %f87, %f89;
	fma.rn.f32 	%f91, %f89, %f89, %f88;
	ld.global.f32 	%f92, [%rd10+12];
	add.f32 	%f93, %f90, %f92;
	fma.rn.f32 	%f94, %f92, %f92, %f91;
	ld.global.f32 	%f95, [%rd10+16];
	add.f32 	%f96, %f93, %f95;
	fma.rn.f32 	%f97, %f95, %f95, %f94;
	ld.global.f32 	%f98, [%rd10+20];
	add.f32 	%f99, %f96, %f98;
	fma.rn.f32 	%f100, %f98, %f98, %f97;
	ld.global.f32 	%f101, [%rd10+24];
	add.f32 	%f102, %f99, %f101;
	fma.rn.f32 	%f103, %f101, %f101, %f100;
	ld.global.f32 	%f104, [%rd10+28];
	add.f32 	%f138, %f102, %f104;
	fma.rn.f32 	%f139, %f104, %f104, %f103;
	add.s32 	%r39, %r39, 8;
$L__BB2_8:
	setp.eq.s32 	%p7, %r4, 0;
	@%p7 bra 	$L__BB2_15;
	setp.lt.u32 	%p8, %r5, 3;
	@%p8 bra 	$L__BB2_11;
	add.s32 	%r32, %r39, %r10;
	mul.wide.s32 	%rd11, %r32, 4;
	add.s64 	%rd12, %rd1, %rd11;
	ld.global.f32 	%f106, [%rd12];
	add.f32 	%f107, %f138, %f106;
	fma.rn.f32 	%f108, %f106, %f106, %f139;
	ld.global.f32 	%f109, [%rd12+4];
	add.f32 	%f110, %f107, %f109;
	fma.rn.f32 	%f111, %f109, %f109, %f108;
	ld.global.f32 	%f112, [%rd12+8];
	add.f32 	%f113, %f110, %f112;
	fma.rn.f32 	%f114, %f112, %f112, %f111;
	ld.global.f32 	%f115, [%rd12+12];
	add.f32 	%f138, %f113, %f115;
	fma.rn.f32 	%f139, %f115, %f115, %f114;
	add.s32 	%r39, %r39, 4;
$L__BB2_11:
	setp.eq.s32 	%p9, %r7, 0;
	@%p9 bra 	$L__BB2_15;
	setp.eq.s32 	%p10, %r7, 1;
	add.s32 	%r33, %r39, %r10;
	mul.wide.s32 	%rd13, %r33, 4;
	add.s64 	%rd3, %rd1, %rd13;
	ld.global.f32 	%f116, [%rd3];
	add.f32 	%f138, %f138, %f116;
	fma.rn.f32 	%f139, %f116, %f116, %f139;
	@%p10 bra 	$L__BB2_15;
	setp.eq.s32 	%p11, %r7, 2;
	ld.global.f32 	%f117, [%rd3+4];
	add.f32 	%f138, %f138, %f117;
	fma.rn.f32 	%f139, %f117, %f117, %f139;
	@%p11 bra 	$L__BB2_15;
	ld.global.f32 	%f118, [%rd3+8];
	add.f32 	%f138, %f138, %f118;
	fma.rn.f32 	%f139, %f118, %f118, %f139;
$L__BB2_15:
	add.s32 	%r35, %r35, 1;
	setp.ne.s32 	%p12, %r35, %r21;
	@%p12 bra 	$L__BB2_3;
$L__BB2_16:
	mul.lo.s32 	%r34, %r23, %r21;
	cvt.rn.f32.s32 	%f119, %r34;
	div.rn.f32 	%f120, %f138, %f119;
	div.rn.f32 	%f121, %f139, %f119;
	mul.f32 	%f122, %f120, %f120;
	sub.f32 	%f123, %f121, %f122;
	cvta.to.global.u64 	%rd14, %rd4;
	mul.wide.s32 	%rd15, %r1, 4;
	add.s64 	%rd16, %rd14, %rd15;
	st.global.f32 	[%rd16], %f120;
	cvta.to.global.u64 	%rd17, %rd5;
	add.s64 	%rd18, %rd17, %rd15;
	st.global.f32 	[%rd18], %f123;
$L__BB2_17:
	ret;

}
	// .globl	_Z11relu_kernelPfS_i
.visible .entry _Z11relu_kernelPfS_i(
	.param .u64 .ptr .align 1 _Z11relu_kernelPfS_i_param_0,
	.param .u64 .ptr .align 1 _Z11relu_kernelPfS_i_param_1,
	.param .u32 _Z11relu_kernelPfS_i_param_2
)
{
	.reg .pred 	%p<2>;
	.reg .b32 	%r<6>;
	.reg .b32 	%f<3>;
	.reg .b64 	%rd<8>;

	ld.param.u64 	%rd1, [_Z11relu_kernelPfS_i_param_0];
	ld.param.u64 	%rd2, [_Z11relu_kernelPfS_i_param_1];
	ld.param.u32 	%r2, [_Z11relu_kernelPfS_i_param_2];
	mov.u32 	%r3, %ctaid.x;
	mov.u32 	%r4, %ntid.x;
	mov.u32 	%r5, %tid.x;
	mad.lo.s32 	%r1, %r3, %r4, %r5;
	setp.ge.s32 	%p1, %r1, %r2;
	@%p1 bra 	$L__BB3_2;
	cvta.to.global.u64 	%rd3, %rd1;
	cvta.to.global.u64 	%rd4, %rd2;
	mul.wide.s32 	%rd5, %r1, 4;
	add.s64 	%rd6, %rd3, %rd5;
	ld.global.f32 	%f1, [%rd6];
	max.f32 	%f2, %f1, 0f00000000;
	add.s64 	%rd7, %rd4, %rd5;
	st.global.f32 	[%rd7], %f2;
$L__BB3_2:
	ret;

}
	// .globl	_Z19add_residual_kernelPfS_S_i
.visible .entry _Z19add_residual_kernelPfS_S_i(
	.param .u64 .ptr .align 1 _Z19add_residual_kernelPfS_S_i_param_0,
	.param .u64 .ptr .align 1 _Z19add_residual_kernelPfS_S_i_param_1,
	.param .u64 .ptr .align 1 _Z19add_residual_kernelPfS_S_i_param_2,
	.param .u32 _Z19add_residual_kernelPfS_S_i_param_3
)
{
	.reg .pred 	%p<2>;
	.reg .b32 	%r<6>;
	.reg .b32 	%f<4>;
	.reg .b64 	%rd<11>;

	ld.param.u64 	%rd1, [_Z19add_residual_kernelPfS_S_i_param_0];
	ld.param.u64 	%rd2, [_Z19add_residual_kernelPfS_S_i_param_1];
	ld.param.u64 	%rd3, [_Z19add_residual_kernelPfS_S_i_param_2];
	ld.param.u32 	%r2, [_Z19add_residual_kernelPfS_S_i_param_3];
	mov.u32 	%r3, %ctaid.x;
	mov.u32 	%r4, %ntid.x;
	mov.u32 	%r5, %tid.x;
	mad.lo.s32 	%r1, %r3, %r4, %r5;
	setp.ge.s32 	%p1, %r1, %r2;
	@%p1 bra 	$L__BB4_2;
	cvta.to.global.u64 	%rd4, %rd1;
	cvta.to.global.u64 	%rd5, %rd2;
	cvta.to.global.u64 	%rd6, %rd3;
	mul.wide.s32 	%rd7, %r1, 4;
	add.s64 	%rd8, %rd4, %rd7;
	ld.global.f32 	%f1, [%rd8];
	add.s64 	%rd9, %rd5, %rd7;
	ld.global.f32 	%f2, [%rd9];
	add.f32 	%f3, %f1, %f2;
	add.s64 	%rd10, %rd6, %rd7;
	st.global.f32 	[%rd10], %f3;
$L__BB4_2:
	ret;

}
	// .globl	_Z15avg_pool_kernelPfS_iiiiii
.visible .entry _Z15avg_pool_kernelPfS_iiiiii(
	.param .u64 .ptr .align 1 _Z15avg_pool_kernelPfS_iiiiii_param_0,
	.param .u64 .ptr .align 1 _Z15avg_pool_kernelPfS_iiiiii_param_1,
	.param .u32 _Z15avg_pool_kernelPfS_iiiiii_param_2,
	.param .u32 _Z15avg_pool_kernelPfS_iiiiii_param_3,
	.param .u32 _Z15avg_pool_kernelPfS_iiiiii_param_4,
	.param .u32 _Z15avg_pool_kernelPfS_iiiiii_param_5,
	.param .u32 _Z15avg_pool_kernelPfS_iiiiii_param_6,
	.param .u32 _Z15avg_pool_kernelPfS_iiiiii_param_7
)
{
	.reg .pred 	%p<13>;
	.reg .b32 	%r<46>;
	.reg .b32 	%f<89>;
	.reg .b64 	%rd<16>;

	ld.param.u64 	%rd5, [_Z15avg_pool_kernelPfS_iiiiii_param_0];
	ld.param.u64 	%rd4, [_Z15avg_pool_kernelPfS_iiiiii_param_1];
	ld.param.u32 	%r26, [_Z15avg_pool_kernelPfS_iiiiii_param_2];
	ld.param.u32 	%r27, [_Z15avg_pool_kernelPfS_iiiiii_param_3];
	ld.param.u32 	%r22, [_Z15avg_pool_kernelPfS_iiiiii_param_4];
	ld.param.u32 	%r23, [_Z15avg_pool_kernelPfS_iiiiii_param_5];
	ld.param.u32 	%r24, [_Z15avg_pool_kernelPfS_iiiiii_param_6];
	ld.param.u32 	%r25, [_Z15avg_pool_kernelPfS_iiiiii_param_7];
	cvta.to.global.u64 	%rd1, %rd5;
	mov.u32 	%r28, %ctaid.x;
	mov.u32 	%r29, %ntid.x;
	mov.u32 	%r30, %tid.x;
	mad.lo.s32 	%r1, %r28, %r29, %r30;
	mul.lo.s32 	%r31, %r27, %r26;
	setp.ge.s32 	%p1, %r1, %r31;
	@%p1 bra 	$L__BB5_17;
	mov.f32 	%f87, 0f00000000;
	min.s32 	%r32, %r24, %r25;
	setp.lt.s32 	%p2, %r32, 1;
	@%p2 bra 	$L__BB5_16;
	and.b32  	%r2, %r25, 15;
	add.s32 	%r3, %r2, -1;
	and.b32  	%r4, %r25, 7;
	add.s32 	%r5, %r4, -1;
	mul.lo.s32 	%r6, %r1, %r22;
	and.b32  	%r7, %r25, 2147483632;
	and.b32  	%r8, %r25, 3;
	neg.s32 	%r9, %r7;
	add.s64 	%rd2, %rd1, 32;
	mov.f32 	%f87, 0f00000000;
	mov.b32 	%r40, 0;
$L__BB5_3:
	setp.lt.u32 	%p3, %r25, 16;
	add.s32 	%r35, %r6, %r40;
	mul.lo.s32 	%r11, %r35, %r23;
	mov.b32 	%r44, 0;
	mov.u32 	%r41, %r11;
	mov.u32 	%r42, %r9;
	@%p3 bra 	$L__BB5_5;
$L__BB5_4:
	.pragma "nounroll";
	mul.wide.s32 	%rd6, %r41, 4;
	add.s64 	%rd7, %rd2, %rd6;
	ld.global.f32 	%f20, [%rd7+-32];
	add.f32 	%f21, %f87, %f20;
	ld.global.f32 	%f22, [%rd7+-28];
	add.f32 	%f23, %f21, %f22;
	ld.global.f32 	%f24, [%rd7+-24];
	add.f32 	%f25, %f23, %f24;
	ld.global.f32 	%f26, [%rd7+-20];
	add.f32 	%f27, %f25, %f26;
	ld.global.f32 	%f28, [%rd7+-16];
	add.f32 	%f29, %f27, %f28;
	ld.global.f32 	%f30, [%rd7+-12];
	add.f32 	%f31, %f29, %f30;
	ld.global.f32 	%f32, [%rd7+-8];
	add.f32 	%f33, %f31, %f32;
	ld.global.f32 	%f34, [%rd7+-4];
	add.f32 	%f35, %f33, %f34;
	ld.global.f32 	%f36, [%rd7];
	add.f32 	%f37, %f35, %f36;
	ld.global.f32 	%f38, [%rd7+4];
	add.f32 	%f39, %f37, %f38;
	ld.global.f32 	%f40, [%rd7+8];
	add.f32 	%f41, %f39, %f40;
	ld.global.f32 	%f42, [%rd7+12];
	add.f32 	%f43, %f41, %f42;
	ld.global.f32 	%f44, [%rd7+16];
	add.f32 	%f45, %f43, %f44;
	ld.global.f32 	%f46, [%rd7+20];
	add.f32 	%f47, %f45, %f46;
	ld.global.f32 	%f48, [%rd7+24];
	add.f32 	%f49, %f47, %f48;
	ld.global.f32 	%f50, [%rd7+28];
	add.f32 	%f87, %f49, %f50;
	add.s32 	%r42, %r42, 16;
	add.s32 	%r41, %r41, 16;
	setp.eq.s32 	%p4, %r42, 0;
	mov.u32 	%r44, %r7;
	@%p4 bra 	$L__BB5_5;
	bra.uni 	$L__BB5_4;
$L__BB5_5:
	setp.eq.s32 	%p5, %r2, 0;
	@%p5 bra 	$L__BB5_15;
	setp.lt.u32 	%p6, %r3, 7;
	@%p6 bra 	$L__BB5_8;
	add.s32 	%r36, %r44, %r11;
	mul.wide.s32 	%rd8, %r36, 4;
	add.s64 	%rd9, %rd1, %rd8;
	ld.global.f32 	%f52, [%rd9];
	add.f32 	%f53, %f87, %f52;
	ld.global.f32 	%f54, [%rd9+4];
	add.f32 	%f55, %f53, %f54;
	ld.global.f32 	%f56, [%rd9+8];
	add.f32 	%f57, %f55, %f56;
	ld.global.f32 	%f58, [%rd9+12];
	add.f32 	%f59, %f57, %f58;
	ld.global.f32 	%f60, [%rd9+16];
	add.f32 	%f61, %f59, %f60;
	ld.global.f32 	%f62, [%rd9+20];
	add.f32 	%f63, %f61, %f62;
	ld.global.f32 	%f64, [%rd9+24];
	add.f32 	%f65, %f63, %f64;
	ld.global.f32 	%f66, [%rd9+28];
	add.f32 	%f87, %f65, %f66;
	add.s32 	%r44, %r44, 8;
$L__BB5_8:
	setp.eq.s32 	%p7, %r4, 0;
	@%p7 bra 	$L__BB5_15;
	setp.lt.u32 	%p8, %r5, 3;
	@%p8 bra 	$L__BB5_11;
	add.s32 	%r37, %r44, %r11;
	mul.wide.s32 	%rd10, %r37, 4;
	add.s64 	%rd11, %rd1, %rd10;
	ld.global.f32 	%f68, [%rd11];
	add.f32 	%f69, %f87, %f68;
	ld.global.f32 	%f70, [%rd11+4];
	add.f32 	%f71, %f69, %f70;
	ld.global.f32 	%f72, [%rd11+8];
	add.f32 	%f73, %f71, %f72;
	ld.global.f32 	%f74, [%rd11+12];
	add.f32 	%f87, %f73, %f74;
	add.s32 	%r44, %r44, 4;
$L__BB5_11:
	setp.eq.s32 	%p9, %r8, 0;
	@%p9 bra 	$L__BB5_15;
	setp.eq.s32 	%p10, %r8, 1;
	add.s32 	%r38, %r44, %r11;
	mul.wide.s32 	%rd12, %r38, 4;
	add.s64 	%rd3, %rd1, %rd12;
	ld.global.f32 	%f75, [%rd3];
	add.f32 	%f87, %f87, %f75;
	@%p10 bra 	$L__BB5_15;
	setp.eq.s32 	%p11, %r8, 2;
	ld.global.f32 	%f76, [%rd3+4];
	add.f32 	%f87, %f87, %f76;
	@%p11 bra 	$L__BB5_15;
	ld.global.f32 	%f77, [%rd3+8];
	add.f32 	%f87, %f87, %f77;
$L__BB5_15:
	add.s32 	%r40, %r40, 1;
	setp.ne.s32 	%p12, %r40, %r24;
	@%p12 bra 	$L__BB5_3;
$L__BB5_16:
	mul.lo.s32 	%r39, %r25, %r24;
	cvt.rn.f32.s32 	%f78, %r39;
	div.rn.f32 	%f79, %f87, %f78;
	cvta.to.global.u64 	%rd13, %rd4;
	mul.wide.s32 	%rd14, %r1, 4;
	add.s64 	%rd15, %rd13, %rd14;
	st.global.f32 	[%rd15], %f79;
$L__BB5_17:
	ret;

}
	// .globl	_Z14maxpool_kernelPfS_iiiiii
.visible .entry _Z14maxpool_kernelPfS_iiiiii(
	.param .u64 .ptr .align 1 _Z14maxpool_kernelPfS_iiiiii_param_0,
	.param .u64 .ptr .align 1 _Z14maxpool_kernelPfS_iiiiii_param_1,
	.param .u32 _Z14maxpool_kernelPfS_iiiiii_param_2,
	.param .u32 _Z14maxpool_kernelPfS_iiiiii_param_3,
	.param .u32 _Z14maxpool_kernelPfS_iiiiii_param_4,
	.param .u32 _Z14maxpool_kernelPfS_iiiiii_param_5,
	.param .u32 _Z14maxpool_kernelPfS_iiiiii_param_6,
	.param .u32 _Z14maxpool_kernelPfS_iiiiii_param_7
)
{
	.reg .pred 	%p<13>;
	.reg .b32 	%r<64>;
	.reg .b32 	%f<88>;
	.reg .b64 	%rd<16>;

	ld.param.u64 	%rd5, [_Z14maxpool_kernelPfS_iiiiii_param_0];
	ld.param.u64 	%rd4, [_Z14maxpool_kernelPfS_iiiiii_param_1];
	ld.param.u32 	%r33, [_Z14maxpool_kernelPfS_iiiiii_param_2];
	ld.param.u32 	%r28, [_Z14maxpool_kernelPfS_iiiiii_param_3];
	ld.param.u32 	%r29, [_Z14maxpool_kernelPfS_iiiiii_param_4];
	ld.param.u32 	%r30, [_Z14maxpool_kernelPfS_iiiiii_param_5];
	ld.param.u32 	%r31, [_Z14maxpool_kernelPfS_iiiiii_param_6];
	ld.param.u32 	%r32, [_Z14maxpool_kernelPfS_iiiiii_param_7];
	cvta.to.global.u64 	%rd1, %rd5;
	mov.u32 	%r34, %ctaid.x;
	mov.u32 	%r35, %ntid.x;
	mov.u32 	%r36, %tid.x;
	mad.lo.s32 	%r1, %r34, %r35, %r36;
	sub.s32 	%r37, %r29, %r31;
	div.s32 	%r38, %r37, %r32;
	add.s32 	%r2, %r38, 1;
	sub.s32 	%r39, %r30, %r31;
	div.s32 	%r40, %r39, %r32;
	add.s32 	%r3, %r40, 1;
	mul.lo.s32 	%r41, %r28, %r33;
	mad.lo.s32 	%r42, %r41, %r38, %r41;
	mad.lo.s32 	%r43, %r42, %r40, %r42;
	setp.ge.s32 	%p1, %r1, %r43;
	@%p1 bra 	$L__BB6_18;
	mul.lo.s32 	%r44, %r2, %r28;
	mul.lo.s32 	%r4, %r44, %r3;
	mul.lo.s32 	%r45, %r3, %r2;
	div.s32 	%r5, %r1, %r45;
	div.s32 	%r46, %r1, %r3;
	rem.s32 	%r6, %r46, %r2;
	setp.lt.s32 	%p2, %r31, 1;
	mov.f32 	%f86, 0fFF800000;
	@%p2 bra 	$L__BB6_17;
	rem.s32 	%r48, %r1, %r3;
	mul.lo.s32 	%r7, %r48, %r32;
	div.s32 	%r49, %r1, %r4;
	rem.s32 	%r50, %r5, %r28;
	mad.lo.s32 	%r51, %r49, %r28, %r50;
	mul.lo.s32 	%r52, %r51, %r29;
	mad.lo.s32 	%r8, %r6, %r32, %r52;
	and.b32  	%r9, %r31, 15;
	add.s32 	%r10, %r9, -1;
	and.b32  	%r11, %r31, 7;
	add.s32 	%r12, %r11, -1;
	and.b32  	%r13, %r31, 2147483632;
	and.b32  	%r14, %r31, 3;
	neg.s32 	%r15, %r13;
	add.s64 	%rd2, %rd1, 32;
	mov.f32 	%f86, 0fFF800000;
	mov.b32 	%r58, 0;
$L__BB6_3:
	setp.lt.u32 	%p3, %r31, 16;
	add.s32 	%r54, %r58, %r8;
	mad.lo.s32 	%r17, %r54, %r30, %r7;
	mov.b32 	%r62, 0;
	@%p3 bra 	$L__BB6_6;
	mov.u32 	%r59, %r17;
	mov.u32 	%r60, %r15;
$L__BB6_5:
	.pragma "nounroll";
	mul.wide.s32 	%rd6, %r59, 4;
	add.s64 	%rd7, %rd2, %rd6;
	ld.global.f32 	%f20, [%rd7+-32];
	max.f32 	%f21, %f86, %f20;
	ld.global.f32 	%f22, [%rd7+-28];
	max.f32 	%f23, %f21, %f22;
	ld.global.f32 	%f24, [%rd7+-24];
	max.f32 	%f25, %f23, %f24;
	ld.global.f32 	%f26, [%rd7+-20];
	max.f32 	%f27, %f25, %f26;
	ld.global.f32 	%f28, [%rd7+-16];
	max.f32 	%f29, %f27, %f28;
	ld.global.f32 	%f30, [%rd7+-12];
	max.f32 	%f31, %f29, %f30;
	ld.global.f32 	%f32, [%rd7+-8];
	max.f32 	%f33, %f31, %f32;
	ld.global.f32 	%f34, [%rd7+-4];
	max.f32 	%f35, %f33, %f34;
	ld.global.f32 	%f36, [%rd7];
	max.f32 	%f37, %f35, %f36;
	ld.global.f32 	%f38, [%rd7+4];
	max.f32 	%f39, %f37, %f38;
	ld.global.f32 	%f40, [%rd7+8];
	max.f32 	%f41, %f39, %f40;
	ld.global.f32 	%f42, [%rd7+12];
	max.f32 	%f43, %f41, %f42;
	ld.global.f32 	%f44, [%rd7+16];
	max.f32 	%f45, %f43, %f44;
	ld.global.f32 	%f46, [%rd7+20];
	max.f32 	%f47, %f45, %f46;
	ld.global.f32 	%f48, [%rd7+24];
	max.f32 	%f49, %f47, %f48;
	ld.global.f32 	%f50, [%rd7+28];
	max.f32 	%f86, %f49, %f50;
	add.s32 	%r60, %r60, 16;
	add.s32 	%r59, %r59, 16;
	setp.ne.s32 	%p4, %r60, 0;
	mov.u32 	%r62, %r13;
	@%p4 bra 	$L__BB6_5;
$L__BB6_6:
	setp.eq.s32 	%p5, %r9, 0;
	@%p5 bra 	$L__BB6_16;
	setp.lt.u32 	%p6, %r10, 7;
	@%p6 bra 	$L__BB6_9;
	add.s32 	%r55, %r17, %r62;
	mul.wide.s32 	%rd8, %r55, 4;
	add.s64 	%rd9, %rd1, %rd8;
	ld.global.f32 	%f52, [%rd9];
	max.f32 	%f53, %f86, %f52;
	ld.global.f32 	%f54, [%rd9+4];
	max.f32 	%f55, %f53, %f54;
	ld.global.f32 	%f56, [%rd9+8];
	max.f32 	%f57, %f55, %f56;
	ld.global.f32 	%f58, [%rd9+12];
	max.f32 	%f59, %f57, %f58;
	ld.global.f32 	%f60, [%rd9+16];
	max.f32 	%f61, %f59, %f60;
	ld.global.f32 	%f62, [%rd9+20];
	max.f32 	%f63, %f61, %f62;
	ld.global.f32 	%f64, [%rd9+24];
	max.f32 	%f65, %f63, %f64;
	ld.global.f32 	%f66, [%rd9+28];
	max.f32 	%f86, %f65, %f66;
	add.s32 	%r62, %r62, 8;
$L__BB6_9:
	setp.eq.s32 	%p7, %r11, 0;
	@%p7 bra 	$L__BB6_16;
	setp.lt.u32 	%p8, %r12, 3;
	@%p8 bra 	$L__BB6_12;
	add.s32 	%r56, %r17, %r62;
	mul.wide.s32 	%rd10, %r56, 4;
	add.s64 	%rd11, %rd1, %rd10;
	ld.global.f32 	%f68, [%rd11];
	max.f32 	%f69, %f86, %f68;
	ld.global.f32 	%f70, [%rd11+4];
	max.f32 	%f71, %f69, %f70;
	ld.global.f32 	%f72, [%rd11+8];
	max.f32 	%f73, %f71, %f72;
	ld.global.f32 	%f74, [%rd11+12];
	max.f32 	%f86, %f73, %f74;
	add.s32 	%r62, %r62, 4;
$L__BB6_12:
	setp.eq.s32 	%p9, %r14, 0;
	@%p9 bra 	$L__BB6_16;
	setp.eq.s32 	%p10, %r14, 1;
	add.s32 	%r57, %r17, %r62;
	mul.wide.s32 	%rd12, %r57, 4;
	add.s64 	%rd3, %rd1, %rd12;
	ld.global.f32 	%f75, [%rd3];
	max.f32 	%f86, %f86, %f75;
	@%p10 bra 	$L__BB6_16;
	setp.eq.s32 	%p11, %r14, 2;
	ld.global.f32 	%f76, [%rd3+4];
	max.f32 	%f86, %f86, %f76;
	@%p11 bra 	$L__BB6_16;
	ld.global.f32 	%f77, [%rd3+8];
	max.f32 	%f86, %f86, %f77;
$L__BB6_16:
	add.s32 	%r58, %r58, 1;
	setp.ne.s32 	%p12, %r58, %r31;
	@%p12 bra 	$L__BB6_3;
$L__BB6_17:
	cvta.to.global.u64 	%rd13, %rd4;
	mul.wide.s32 	%rd14, %r1, 4;
	add.s64 	%rd15, %rd13, %rd14;
	st.global.f32 	[%rd15], %f86;
$L__BB6_18:
	ret;

}
	// .globl	_Z25cross_entropy_loss_kernelPfPiS_S_ii
.visible .entry _Z25cross_entropy_loss_kernelPfPiS_S_ii(
	.param .u64 .ptr .align 1 _Z25cross_entropy_loss_kernelPfPiS_S_ii_param_0,
	.param .u64 .ptr .align 1 _Z25cross_entropy_loss_kernelPfPiS_S_ii_param_1,
	.param .u64 .ptr .align 1 _Z25cross_entropy_loss_kernelPfPiS_S_ii_param_2,
	.param .u64 .ptr .align 1 _Z25cross_entropy_loss_kernelPfPiS_S_ii_param_3,
	.param .u32 _Z25cross_entropy_loss_kernelPfPiS_S_ii_param_4,
	.param .u32 _Z25cross_entropy_loss_kernelPfPiS_S_ii_param_5
)
{
	.reg .pred 	%p<37>;
	.reg .b32 	%r<131>;
	.reg .b32 	%f<437>;
	.reg .b64 	%rd<58>;

	ld.param.u64 	%rd15, [_Z25cross_entropy_loss_kernelPfPiS_S_ii_param_0];
	ld.param.u64 	%rd16, [_Z25cross_entropy_loss_kernelPfPiS_S_ii_param_1];
	ld.param.u64 	%rd17, [_Z25cross_entropy_loss_kernelPfPiS_S_ii_param_2];
	ld.param.u64 	%rd18, [_Z25cross_entropy_loss_kernelPfPiS_S_ii_param_3];
	ld.param.u32 	%r47, [_Z25cross_entropy_loss_kernelPfPiS_S_ii_param_4];
	ld.param.u32 	%r48, [_Z25cross_entropy_loss_kernelPfPiS_S_ii_param_5];
	cvta.to.global.u64 	%rd1, %rd18;
	mov.u32 	%r49, %ctaid.x;
	mov.u32 	%r50, %ntid.x;
	mov.u32 	%r51, %tid.x;
	mad.lo.s32 	%r1, %r49, %r50, %r51;
	setp.ge.s32 	%p1, %r1, %r47;
	@%p1 bra 	$L__BB7_36;
	cvta.to.global.u64 	%rd2, %rd15;
	cvta.to.global.u64 	%rd19, %rd16;
	mul.wide.s32 	%rd20, %r1, 4;
	add.s64 	%rd21, %rd19, %rd20;
	ld.global.u32 	%r2, [%rd21];
	mul.lo.s32 	%r3, %r48, %r1;
	mul.wide.s32 	%rd22, %r3, 4;
	add.s64 	%rd3, %rd2, %rd22;
	ld.global.f32 	%f427, [%rd3];
	setp.lt.s32 	%p2, %r48, 2;
	@%p2 bra 	$L__BB7_15;
	add.s32 	%r4, %r48, -1;
	add.s32 	%r53, %r48, -2;
	and.b32  	%r5, %r4, 15;
	setp.lt.u32 	%p3, %r53, 15;
	mov.b32 	%r116, 1;
	@%p3 bra 	$L__BB7_6;
	and.b32  	%r55, %r4, -16;
	neg.s32 	%r121, %r55;
	add.s64 	%rd24, %rd22, %rd2;
	add.s64 	%rd55, %rd24, 32;
	mov.b32 	%r120, 0;
$L__BB7_4:
	.pragma "nounroll";
	ld.global.f32 	%f29, [%rd55+-28];
	max.f32 	%f30, %f427, %f29;
	ld.global.f32 	%f31, [%rd55+-24];
	max.f32 	%f32, %f30, %f31;
	ld.global.f32 	%f33, [%rd55+-20];
	max.f32 	%f34, %f32, %f33;
	ld.global.f32 	%f35, [%rd55+-16];
	max.f32 	%f36, %f34, %f35;
	ld.global.f32 	%f37, [%rd55+-12];
	max.f32 	%f38, %f36, %f37;
	ld.global.f32 	%f39, [%rd55+-8];
	max.f32 	%f40, %f38, %f39;
	ld.global.f32 	%f41, [%rd55+-4];
	max.f32 	%f42, %f40, %f41;
	ld.global.f32 	%f43, [%rd55];
	max.f32 	%f44, %f42, %f43;
	ld.global.f32 	%f45, [%rd55+4];
	max.f32 	%f46, %f44, %f45;
	ld.global.f32 	%f47, [%rd55+8];
	max.f32 	%f48, %f46, %f47;
	ld.global.f32 	%f49, [%rd55+12];
	max.f32 	%f50, %f48, %f49;
	ld.global.f32 	%f51, [%rd55+16];
	max.f32 	%f52, %f50, %f51;
	ld.global.f32 	%f53, [%rd55+20];
	max.f32 	%f54, %f52, %f53;
	ld.global.f32 	%f55, [%rd55+24];
	max.f32 	%f56, %f54, %f55;
	ld.global.f32 	%f57, [%rd55+28];
	max.f32 	%f58, %f56, %f57;
	ld.global.f32 	%f59, [%rd55+32];
	max.f32 	%f427, %f58, %f59;
	add.s32 	%r121, %r121, 16;
	add.s32 	%r120, %r120, 16;
	add.s64 	%rd55, %rd55, 64;
	setp.eq.s32 	%p4, %r121, 0;
	@%p4 bra 	$L__BB7_5;
	bra.uni 	$L__BB7_4;
$L__BB7_5:
	add.s32 	%r116, %r120, 1;
$L__BB7_6:
	setp.eq.s32 	%p5, %r5, 0;
	@%p5 bra 	$L__BB7_15;
	and.b32  	%r9, %r4, 7;
	setp.lt.u32 	%p6, %r5, 8;
	@%p6 bra 	$L__BB7_9;
	mul.wide.s32 	%rd25, %r116, 4;
	add.s64 	%rd26, %rd3, %rd25;
	ld.global.f32 	%f61, [%rd26];
	max.f32 	%f62, %f427, %f61;
	ld.global.f32 	%f63, [%rd26+4];
	max.f32 	%f64, %f62, %f63;
	ld.global.f32 	%f65, [%rd26+8];
	max.f32 	%f66, %f64, %f65;
	ld.global.f32 	%f67, [%rd26+12];
	max.f32 	%f68, %f66, %f67;
	ld.global.f32 	%f69, [%rd26+16];
	max.f32 	%f70, %f68, %f69;
	ld.global.f32 	%f71, [%rd26+20];
	max.f32 	%f72, %f70, %f71;
	ld.global.f32 	%f73, [%rd26+24];
	max.f32 	%f74, %f72, %f73;
	ld.global.f32 	%f75, [%rd26+28];
	max.f32 	%f427, %f74, %f75;
	add.s32 	%r116, %r116, 8;
$L__BB7_9:
	setp.eq.s32 	%p7, %r9, 0;
	@%p7 bra 	$L__BB7_15;
	and.b32  	%r12, %r4, 3;
	setp.lt.u32 	%p8, %r9, 4;
	@%p8 bra 	$L__BB7_12;
	mul.wide.s32 	%rd27, %r116, 4;
	add.s64 	%rd28, %rd3, %rd27;
	ld.global.f32 	%f77, [%rd28];
	max.f32 	%f78, %f427, %f77;
	ld.global.f32 	%f79, [%rd28+4];
	max.f32 	%f80, %f78, %f79;
	ld.global.f32 	%f81, [%rd28+8];
	max.f32 	%f82, %f80, %f81;
	ld.global.f32 	%f83, [%rd28+12];
	max.f32 	%f427, %f82, %f83;
	add.s32 	%r116, %r116, 4;
$L__BB7_12:
	setp.eq.s32 	%p9, %r12, 0;
	@%p9 bra 	$L__BB7_15;
	neg.s32 	%r118, %r12;
$L__BB7_14:
	.pragma "nounroll";
	mul.wide.s32 	%rd30, %r116, 4;
	add.s64 	%rd31, %rd3, %rd30;
	ld.global.f32 	%f84, [%rd31];
	max.f32 	%f427, %f427, %f84;
	add.s32 	%r116, %r116, 1;
	add.s32 	%r118, %r118, 1;
	setp.ne.s32 	%p10, %r118, 0;
	@%p10 bra 	$L__BB7_14;
$L__BB7_15:
	setp.lt.s32 	%p11, %r48, 1;
	mov.f32 	%f436, 0f00000000;
	@%p11 bra 	$L__BB7_27;
	and.b32  	%r20, %r48, 7;
	setp.lt.u32 	%p12, %r48, 8;
	mov.f32 	%f436, 0f00000000;
	mov.b32 	%r123, 0;
	@%p12 bra 	$L__BB7_19;
	and.b32  	%r123, %r48, 2147483640;
	neg.s32 	%r122, %r123;
	add.s64 	%rd33, %rd22, %rd2;
	add.s64 	%rd56, %rd33, 16;
	mov.f32 	%f436, 0f00000000;
$L__BB7_18:
	.pragma "nounroll";
	ld.global.f32 	%f89, [%rd56+-16];
	sub.f32 	%f90, %f89, %f427;
	fma.rn.f32 	%f91, %f90, 0f3BBB989D, 0f3F000000;
	cvt.sat.f32.f32 	%f92, %f91;
	mov.f32 	%f93, 0f4B400001;
	mov.f32 	%f94, 0f437C0000;
	fma.rm.f32 	%f95, %f92, %f94, %f93;
	add.f32 	%f96, %f95, 0fCB40007F;
	neg.f32 	%f97, %f96;
	fma.rn.f32 	%f98, %f90, 0f3FB8AA3B, %f97;
	fma.rn.f32 	%f99, %f90, 0f32A57060, %f98;
	mov.b32 	%r57, %f95;
	shl.b32 	%r58, %r57, 23;
	mov.b32 	%f100, %r58;
	ex2.approx.ftz.f32 	%f101, %f99;
	fma.rn.f32 	%f102, %f101, %f100, %f436;
	ld.global.f32 	%f103, [%rd56+-12];
	sub.f32 	%f104, %f103, %f427;
	fma.rn.f32 	%f105, %f104, 0f3BBB989D, 0f3F000000;
	cvt.sat.f32.f32 	%f106, %f105;
	fma.rm.f32 	%f107, %f106, %f94, %f93;
	add.f32 	%f108, %f107, 0fCB40007F;
	neg.f32 	%f109, %f108;
	fma.rn.f32 	%f110, %f104, 0f3FB8AA3B, %f109;
	fma.rn.f32 	%f111, %f104, 0f32A57060, %f110;
	mov.b32 	%r59, %f107;
	shl.b32 	%r60, %r59, 23;
	mov.b32 	%f112, %r60;
	ex2.approx.ftz.f32 	%f113, %f111;
	fma.rn.f32 	%f114, %f113, %f112, %f102;
	ld.global.f32 	%f115, [%rd56+-8];
	sub.f32 	%f116, %f115, %f427;
	fma.rn.f32 	%f117, %f116, 0f3BBB989D, 0f3F000000;
	cvt.sat.f32.f32 	%f118, %f117;
	fma.rm.f32 	%f119, %f118, %f94, %f93;
	add.f32 	%f120, %f119, 0fCB40007F;
	neg.f32 	%f121, %f120;
	fma.rn.f32 	%f122, %f116, 0f3FB8AA3B, %f121;
	fma.rn.f32 	%f123, %f116, 0f32A57060, %f122;
	mov.b32 	%r61, %f119;
	shl.b32 	%r62, %r61, 23;
	mov.b32 	%f124, %r62;
	ex2.approx.ftz.f32 	%f125, %f123;
	fma.rn.f32 	%f126, %f125, %f124, %f114;
	ld.global.f32 	%f127, [%rd56+-4];
	sub.f32 	%f128, %f127, %f427;
	fma.rn.f32 	%f129, %f128, 0f3BBB989D, 0f3F000000;
	cvt.sat.f32.f32 	%f130, %f129;
	fma.rm.f32 	%f131, %f130, %f94, %f93;
	add.f32 	%f132, %f131, 0fCB40007F;
	neg.f32 	%f133, %f132;
	fma.rn.f32 	%f134, %f128, 0f3FB8AA3B, %f133;
	fma.rn.f32 	%f135, %f128, 0f32A57060, %f134;
	mov.b32 	%r63, %f131;
	shl.b32 	%r64, %r63, 23;
	mov.b32 	%f136, %r64;
	ex2.approx.ftz.f32 	%f137, %f135;
	fma.rn.f32 	%f138, %f137, %f136, %f126;
	ld.global.f32 	%f139, [%rd56];
	sub.f32 	%f140, %f139, %f427;
	fma.rn.f32 	%f141, %f140, 0f3BBB989D, 0f3F000000;
	cvt.sat.f32.f32 	%f142, %f141;
	fma.rm.f32 	%f143, %f142, %f94, %f93;
	add.f32 	%f144, %f143, 0fCB40007F;
	neg.f32 	%f145, %f144;
	fma.rn.f32 	%f146, %f140, 0f3FB8AA3B, %f145;
	fma.rn.f32 	%f147, %f140, 0f32A57060, %f146;
	mov.b32 	%r65, %f143;
	shl.b32 	%r66, %r65, 23;
	mov.b32 	%f148, %r66;
	ex2.approx.ftz.f32 	%f149, %f147;
	fma.rn.f32 	%f150, %f149, %f148, %f138;
	ld.global.f32 	%f151, [%rd56+4];
	sub.f32 	%f152, %f151, %f427;
	fma.rn.f32 	%f153, %f152, 0f3BBB989D, 0f3F000000;
	cvt.sat.f32.f32 	%f154, %f153;
	fma.rm.f32 	%f155, %f154, %f94, %f93;
	add.f32 	%f156, %f155, 0fCB40007F;
	neg.f32 	%f157, %f156;
	fma.rn.f32 	%f158, %f152, 0f3FB8AA3B, %f157;
	fma.rn.f32 	%f159, %f152, 0f32A57060, %f158;
	mov.b32 	%r67, %f155;
	shl.b32 	%r68, %r67, 23;
	mov.b32 	%f160, %r68;
	ex2.approx.ftz.f32 	%f161, %f159;
	fma.rn.f32 	%f162, %f161, %f160, %f150;
	ld.global.f32 	%f163, [%rd56+8];
	sub.f32 	%f164, %f163, %f427;
	fma.rn.f32 	%f165, %f164, 0f3BBB989D, 0f3F000000;
	cvt.sat.f32.f32 	%f166, %f165;
	fma.rm.f32 	%f167, %f166, %f94, %f93;
	add.f32 	%f168, %f167, 0fCB40007F;
	neg.f32 	%f169, %f168;
	fma.rn.f32 	%f170, %f164, 0f3FB8AA3B, %f169;
	fma.rn.f32 	%f171, %f164, 0f32A57060, %f170;
	mov.b32 	%r69, %f167;
	shl.b32 	%r70, %r69, 23;
	mov.b32 	%f172, %r70;
	ex2.approx.ftz.f32 	%f173, %f171;
	fma.rn.f32 	%f174, %f173, %f172, %f162;
	ld.global.f32 	%f175, [%rd56+12];
	sub.f32 	%f176, %f175, %f427;
	fma.rn.f32 	%f177, %f176, 0f3BBB989D, 0f3F000000;
	cvt.sat.f32.f32 	%f178, %f177;
	fma.rm.f32 	%f179, %f178, %f94, %f93;
	add.f32 	%f180, %f179, 0fCB40007F;
	neg.f32 	%f181, %f180;
	fma.rn.f32 	%f182, %f176, 0f3FB8AA3B, %f181;
	fma.rn.f32 	%f183, %f176, 0f32A57060, %f182;
	mov.b32 	%r71, %f179;
	shl.b32 	%r72, %r71, 23;
	mov.b32 	%f184, %r72;
	ex2.approx.ftz.f32 	%f185, %f183;
	fma.rn.f32 	%f436, %f185, %f184, %f174;
	add.s32 	%r122, %r122, 8;
	add.s64 	%rd56, %rd56, 32;
	setp.ne.s32 	%p13, %r122, 0;
	@%p13 bra 	$L__BB7_18;
$L__BB7_19:
	setp.eq.s32 	%p14, %r20, 0;
	@%p14 bra 	$L__BB7_27;
	and.b32  	%r30, %r48, 3;
	setp.lt.u32 	%p15, %r20, 4;
	@%p15 bra 	$L__BB7_22;
	mul.wide.u32 	%rd34, %r123, 4;
	add.s64 	%rd35, %rd3, %rd34;
	ld.global.f32 	%f187, [%rd35];
	sub.f32 	%f188, %f187, %f427;
	fma.rn.f32 	%f189, %f188, 0f3BBB989D, 0f3F000000;
	cvt.sat.f32.f32 	%f190, %f189;
	mov.f32 	%f191, 0f4B400001;
	mov.f32 	%f192, 0f437C0000;
	fma.rm.f32 	%f193, %f190, %f192, %f191;
	add.f32 	%f194, %f193, 0fCB40007F;
	neg.f32 	%f195, %f194;
	fma.rn.f32 	%f196, %f188, 0f3FB8AA3B, %f195;
	fma.rn.f32 	%f197, %f188, 0f32A57060, %f196;
	mov.b32 	%r73, %f193;
	shl.b32 	%r74, %r73, 23;
	mov.b32 	%f198, %r74;
	ex2.approx.ftz.f32 	%f199, %f197;
	fma.rn.f32 	%f200, %f199, %f198, %f436;
	ld.global.f32 	%f201, [%rd35+4];
	sub.f32 	%f202, %f201, %f427;
	fma.rn.f32 	%f203, %f202, 0f3BBB989D, 0f3F000000;
	cvt.sat.f32.f32 	%f204, %f203;
	fma.rm.f32 	%f205, %f204, %f192, %f191;
	add.f32 	%f206, %f205, 0fCB40007F;
	neg.f32 	%f207, %f206;
	fma.rn.f32 	%f208, %f202, 0f3FB8AA3B, %f207;
	fma.rn.f32 	%f209, %f202, 0f32A57060, %f208;
	mov.b32 	%r75, %f205;
	shl.b32 	%r76, %r75, 23;
	mov.b32 	%f210, %r76;
	ex2.approx.ftz.f32 	%f211, %f209;
	fma.rn.f32 	%f212, %f211, %f210, %f200;
	ld.global.f32 	%f213, [%rd35+8];
	sub.f32 	%f214, %f213, %f427;
	fma.rn.f32 	%f215, %f214, 0f3BBB989D, 0f3F000000;
	cvt.sat.f32.f32 	%f216, %f215;
	fma.rm.f32 	%f217, %f216, %f192, %f191;
	add.f32 	%f218, %f217, 0fCB40007F;
	neg.f32 	%f219, %f218;
	fma.rn.f32 	%f220, %f214, 0f3FB8AA3B, %f219;
	fma.rn.f32 	%f221, %f214, 0f32A57060, %f220;
	mov.b32 	%r77, %f217;
	shl.b32 	%r78, %r77, 23;
	mov.b32 	%f222, %r78;
	ex2.approx.ftz.f32 	%f223, %f221;
	fma.rn.f32 	%f224, %f223, %f222, %f212;
	ld.global.f32 	%f225, [%rd35+12];
	sub.f32 	%f226, %f225, %f427;
	fma.rn.f32 	%f227, %f226, 0f3BBB989D, 0f3F000000;
	cvt.sat.f32.f32 	%f228, %f227;
	fma.rm.f32 	%f229, %f228, %f192, %f191;
	add.f32 	%f230, %f229, 0fCB40007F;
	neg.f32 	%f231, %f230;
	fma.rn.f32 	%f232, %f226, 0f3FB8AA3B, %f231;
	fma.rn.f32 	%f233, %f226, 0f32A57060, %f232;
	mov.b32 	%r79, %f229;
	shl.b32 	%r80, %r79, 23;
	mov.b32 	%f234, %r80;
	ex2.approx.ftz.f32 	%f235, %f233;
	fma.rn.f32 	%f436, %f235, %f234, %f224;
	add.s32 	%r123, %r123, 4;
$L__BB7_22:
	setp.eq.s32 	%p16, %r30, 0;
	@%p16 bra 	$L__BB7_27;
	setp.eq.s32 	%p17, %r30, 1;
	@%p17 bra 	$L__BB7_25;
	mul.wide.u32 	%rd36, %r123, 4;
	add.s64 	%rd37, %rd3, %rd36;
	ld.global.f32 	%f237, [%rd37];
	sub.f32 	%f238, %f237, %f427;
	fma.rn.f32 	%f239, %f238, 0f3BBB989D, 0f3F000000;
	cvt.sat.f32.f32 	%f240, %f239;
	mov.f32 	%f241, 0f4B400001;
	mov.f32 	%f242, 0f437C0000;
	fma.rm.f32 	%f243, %f240, %f242, %f241;
	add.f32 	%f244, %f243, 0fCB40007F;
	neg.f32 	%f245, %f244;
	fma.rn.f32 	%f246, %f238, 0f3FB8AA3B, %f245;
	fma.rn.f32 	%f247, %f238, 0f32A57060, %f246;
	mov.b32 	%r81, %f243;
	shl.b32 	%r82, %r81, 23;
	mov.b32 	%f248, %r82;
	ex2.approx.ftz.f32 	%f249, %f247;
	fma.rn.f32 	%f250, %f249, %f248, %f436;
	ld.global.f32 	%f251, [%rd37+4];
	sub.f32 	%f252, %f251, %f427;
	fma.rn.f32 	%f253, %f252, 0f3BBB989D, 0f3F000000;
	cvt.sat.f32.f32 	%f254, %f253;
	fma.rm.f32 	%f255, %f254, %f242, %f241;
	add.f32 	%f256, %f255, 0fCB40007F;
	neg.f32 	%f257, %f256;
	fma.rn.f32 	%f258, %f252, 0f3FB8AA3B, %f257;
	fma.rn.f32 	%f259, %f252, 0f32A57060, %f258;
	mov.b32 	%r83, %f255;
	shl.b32 	%r84, %r83, 23;
	mov.b32 	%f260, %r84;
	ex2.approx.ftz.f32 	%f261, %f259;
	fma.rn.f32 	%f436, %f261, %f260, %f250;
	add.s32 	%r123, %r123, 2;
$L__BB7_25:
	and.b32  	%r85, %r48, 1;
	setp.eq.b32 	%p18, %r85, 1;
	not.pred 	%p19, %p18;
	@%p19 bra 	$L__BB7_27;
	mul.wide.u32 	%rd38, %r123, 4;
	add.s64 	%rd39, %rd3, %rd38;
	ld.global.f32 	%f262, [%rd39];
	sub.f32 	%f263, %f262, %f427;
	fma.rn.f32 	%f264, %f263, 0f3BBB989D, 0f3F000000;
	cvt.sat.f32.f32 	%f265, %f264;
	mov.f32 	%f266, 0f4B400001;
	mov.f32 	%f267, 0f437C0000;
	fma.rm.f32 	%f268, %f265, %f267, %f266;
	add.f32 	%f269, %f268, 0fCB40007F;
	neg.f32 	%f270, %f269;
	fma.rn.f32 	%f271, %f263, 0f3FB8AA3B, %f270;
	fma.rn.f32 	%f272, %f263, 0f32A57060, %f271;
	mov.b32 	%r86, %f268;
	shl.b32 	%r87, %r86, 23;
	mov.b32 	%f273, %r87;
	ex2.approx.ftz.f32 	%f274, %f272;
	fma.rn.f32 	%f436, %f274, %f273, %f436;
$L__BB7_27:
	setp.lt.s32 	%p20, %r48, 1;
	mul.wide.s32 	%rd40, %r2, 4;
	add.s64 	%rd41, %rd3, %rd40;
	ld.global.f32 	%f275, [%rd41];
	sub.f32 	%f276, %f275, %f427;
	setp.lt.f32 	%p21, %f436, 0f00800000;
	mul.f32 	%f277, %f436, 0f4B000000;
	selp.f32 	%f278, %f277, %f436, %p21;
	selp.f32 	%f279, 0fC1B80000, 0f00000000, %p21;
	mov.b32 	%r88, %f278;
	add.s32 	%r89, %r88, -1059760811;
	and.b32  	%r90, %r89, -8388608;
	sub.s32 	%r91, %r88, %r90;
	mov.b32 	%f280, %r91;
	cvt.rn.f32.s32 	%f281, %r90;
	fma.rn.f32 	%f282, %f281, 0f34000000, %f279;
	add.f32 	%f283, %f280, 0fBF800000;
	fma.rn.f32 	%f284, %f283, 0fBE055027, 0f3E1039F6;
	fma.rn.f32 	%f285, %f284, %f283, 0fBDF8CDCC;
	fma.rn.f32 	%f286, %f285, %f283, 0f3E0F2955;
	fma.rn.f32 	%f287, %f286, %f283, 0fBE2AD8B9;
	fma.rn.f32 	%f288, %f287, %f283, 0f3E4CED0B;
	fma.rn.f32 	%f289, %f288, %f283, 0fBE7FFF22;
	fma.rn.f32 	%f290, %f289, %f283, 0f3EAAAA78;
	fma.rn.f32 	%f291, %f290, %f283, 0fBF000000;
	mul.f32 	%f292, %f283, %f291;
	fma.rn.f32 	%f293, %f292, %f283, %f283;
	fma.rn.f32 	%f294, %f282, 0f3F317218, %f293;
	setp.gt.u32 	%p22, %r88, 2139095039;
	fma.rn.f32 	%f295, %f278, 0f7F800000, 0f7F800000;
	selp.f32 	%f296, %f295, %f294, %p22;
	setp.eq.f32 	%p23, %f278, 0f00000000;
	selp.f32 	%f297, 0fFF800000, %f296, %p23;
	sub.f32 	%f298, %f276, %f297;
	neg.f32 	%f299, %f298;
	cvt.rn.f32.s32 	%f27, %r47;
	div.rn.f32 	%f300, %f299, %f27;
	cvta.to.global.u64 	%rd42, %rd17;
	atom.global.add.f32 	%f301, [%rd42], %f300;
	@%p20 bra 	$L__BB7_36;
	and.b32  	%r35, %r48, 3;
	setp.lt.u32 	%p24, %r48, 4;
	mov.b32 	%r130, 0;
	@%p24 bra 	$L__BB7_31;
	and.b32  	%r130, %r48, 2147483644;
	add.s64 	%rd11, %rd1, 8;
	neg.s32 	%r126, %r2;
	add.s64 	%rd44, %rd22, %rd2;
	add.s64 	%rd57, %rd44, 8;
	mov.b32 	%r128, 0;
	mov.u32 	%r127, %r3;
$L__BB7_30:
	.pragma "nounroll";
	mul.wide.s32 	%rd45, %r127, 4;
	add.s64 	%rd46, %rd11, %rd45;
	ld.global.f32 	%f302, [%rd57+-8];
	sub.f32 	%f303, %f302, %f427;
	fma.rn.f32 	%f304, %f303, 0f3BBB989D, 0f3F000000;
	cvt.sat.f32.f32 	%f305, %f304;
	mov.f32 	%f306, 0f4B400001;
	mov.f32 	%f307, 0f437C0000;
	fma.rm.f32 	%f308, %f305, %f307, %f306;
	add.f32 	%f309, %f308, 0fCB40007F;
	neg.f32 	%f310, %f309;
	fma.rn.f32 	%f311, %f303, 0f3FB8AA3B, %f310;
	fma.rn.f32 	%f312, %f303, 0f32A57060, %f311;
	mov.b32 	%r94, %f308;
	shl.b32 	%r95, %r94, 23;
	mov.b32 	%f313, %r95;
	ex2.approx.ftz.f32 	%f314, %f312;
	mul.f32 	%f315, %f314, %f313;
	div.rn.f32 	%f316, %f315, %f436;
	setp.eq.s32 	%p25, %r126, 0;
	selp.f32 	%f317, 0f3F800000, 0f00000000, %p25;
	sub.f32 	%f318, %f316, %f317;
	div.rn.f32 	%f319, %f318, %f27;
	st.global.f32 	[%rd46+-8], %f319;
	add.s32 	%r96, %r128, 1;
	ld.global.f32 	%f320, [%rd57+-4];
	sub.f32 	%f321, %f320, %f427;
	fma.rn.f32 	%f322, %f321, 0f3BBB989D, 0f3F000000;
	cvt.sat.f32.f32 	%f323, %f322;
	fma.rm.f32 	%f324, %f323, %f307, %f306;
	add.f32 	%f325, %f324, 0fCB40007F;
	neg.f32 	%f326, %f325;
	fma.rn.f32 	%f327, %f321, 0f3FB8AA3B, %f326;
	fma.rn.f32 	%f328, %f321, 0f32A57060, %f327;
	mov.b32 	%r97, %f324;
	shl.b32 	%r98, %r97, 23;
	mov.b32 	%f329, %r98;
	ex2.approx.ftz.f32 	%f330, %f328;
	mul.f32 	%f331, %f330, %f329;
	div.rn.f32 	%f332, %f331, %f436;
	setp.eq.s32 	%p26, %r96, %r2;
	selp.f32 	%f333, 0f3F800000, 0f00000000, %p26;
	sub.f32 	%f334, %f332, %f333;
	div.rn.f32 	%f335, %f334, %f27;
	st.global.f32 	[%rd46+-4], %f335;
	add.s32 	%r99, %r128, 2;
	ld.global.f32 	%f336, [%rd57];
	sub.f32 	%f337, %f336, %f427;
	fma.rn.f32 	%f338, %f337, 0f3BBB989D, 0f3F000000;
	cvt.sat.f32.f32 	%f339, %f338;
	fma.rm.f32 	%f340, %f339, %f307, %f306;
	add.f32 	%f341, %f340, 0fCB40007F;
	neg.f32 	%f342, %f341;
	fma.rn.f32 	%f343, %f337, 0f3FB8AA3B, %f342;
	fma.rn.f32 	%f344, %f337, 0f32A57060, %f343;
	mov.b32 	%r100, %f340;
	shl.b32 	%r101, %r100, 23;
	mov.b32 	%f345, %r101;
	ex2.approx.ftz.f32 	%f346, %f344;
	mul.f32 	%f347, %f346, %f345;
	div.rn.f32 	%f348, %f347, %f436;
	setp.eq.s32 	%p27, %r99, %r2;
	selp.f32 	%f349, 0f3F800000, 0f00000000, %p27;
	sub.f32 	%f350, %f348, %f349;
	div.rn.f32 	%f351, %f350, %f27;
	st.global.f32 	[%rd46], %f351;
	add.s32 	%r102, %r128, 3;
	ld.global.f32 	%f352, [%rd57+4];
	sub.f32 	%f353, %f352, %f427;
	fma.rn.f32 	%f354, %f353, 0f3BBB989D, 0f3F000000;
	cvt.sat.f32.f32 	%f355, %f354;
	fma.rm.f32 	%f356, %f355, %f307, %f306;
	add.f32 	%f357, %f356, 0fCB40007F;
	neg.f32 	%f358, %f357;
	fma.rn.f32 	%f359, %f353, 0f3FB8AA3B, %f358;
	fma.rn.f32 	%f360, %f353, 0f32A57060, %f359;
	mov.b32 	%r103, %f356;
	shl.b32 	%r104, %r103, 23;
	mov.b32 	%f361, %r104;
	ex2.approx.ftz.f32 	%f362, %f360;
	mul.f32 	%f363, %f362, %f361;
	div.rn.f32 	%f364, %f363, %f436;
	setp.eq.s32 	%p28, %r102, %r2;
	selp.f32 	%f365, 0f3F800000, 0f00000000, %p28;
	sub.f32 	%f366, %f364, %f365;
	div.rn.f32 	%f367, %f366, %f27;
	st.global.f32 	[%rd46+4], %f367;
	add.s32 	%r128, %r128, 4;
	add.s32 	%r127, %r127, 4;
	add.s32 	%r126, %r126, 4;
	add.s64 	%rd57, %rd57, 16;
	setp.ne.s32 	%p29, %r128, %r130;
	@%p29 bra 	$L__BB7_30;
$L__BB7_31:
	setp.eq.s32 	%p30, %r35, 0;
	@%p30 bra 	$L__BB7_36;
	setp.eq.s32 	%p31, %r35, 1;
	@%p31 bra 	$L__BB7_34;
	add.s32 	%r105, %r130, %r3;
	mul.wide.u32 	%rd47, %r130, 4;
	add.s64 	%rd48, %rd3, %rd47;
	ld.global.f32 	%f368, [%rd48];
	sub.f32 	%f369, %f368, %f427;
	fma.rn.f32 	%f370, %f369, 0f3BBB989D, 0f3F000000;
	cvt.sat.f32.f32 	%f371, %f370;
	mov.f32 	%f372, 0f4B400001;
	mov.f32 	%f373, 0f437C0000;
	fma.rm.f32 	%f374, %f371, %f373, %f372;
	add.f32 	%f375, %f374, 0fCB40007F;
	neg.f32 	%f376, %f375;
	fma.rn.f32 	%f377, %f369, 0f3FB8AA3B, %f376;
	fma.rn.f32 	%f378, %f369, 0f32A57060, %f377;
	mov.b32 	%r106, %f374;
	shl.b32 	%r107, %r106, 23;
	mov.b32 	%f379, %r107;
	ex2.approx.ftz.f32 	%f380, %f378;
	mul.f32 	%f381, %f380, %f379;
	div.rn.f32 	%f382, %f381, %f436;
	setp.eq.s32 	%p32, %r130, %r2;
	selp.f32 	%f383, 0f3F800000, 0f00000000, %p32;
	sub.f32 	%f384, %f382, %f383;
	div.rn.f32 	%f385, %f384, %f27;
	mul.wide.s32 	%rd49, %r105, 4;
	add.s64 	%rd50, %rd1, %rd49;
	st.global.f32 	[%rd50], %f385;
	add.s32 	%r108, %r130, 1;
	ld.global.f32 	%f386, [%rd48+4];
	sub.f32 	%f387, %f386, %f427;
	fma.rn.f32 	%f388, %f387, 0f3BBB989D, 0f3F000000;
	cvt.sat.f32.f32 	%f389, %f388;
	fma.rm.f32 	%f390, %f389, %f373, %f372;
	add.f32 	%f391, %f390, 0fCB40007F;
	neg.f32 	%f392, %f391;
	fma.rn.f32 	%f393, %f387, 0f3FB8AA3B, %f392;
	fma.rn.f32 	%f394, %f387, 0f32A57060, %f393;
	mov.b32 	%r109, %f390;
	shl.b32 	%r110, %r109, 23;
	mov.b32 	%f395, %r110;
	ex2.approx.ftz.f32 	%f396, %f394;
	mul.f32 	%f397, %f396, %f395;
	div.rn.f32 	%f398, %f397, %f436;
	setp.eq.s32 	%p33, %r108, %r2;
	selp.f32 	%f399, 0f3F800000, 0f00000000, %p33;
	sub.f32 	%f400, %f398, %f399;
	div.rn.f32 	%f401, %f400, %f27;
	st.global.f32 	[%rd50+4], %f401;
	add.s32 	%r130, %r130, 2;
$L__BB7_34:
	and.b32  	%r111, %r48, 1;
	setp.eq.b32 	%p34, %r111, 1;
	not.pred 	%p35, %p34;
	@%p35 bra 	$L__BB7_36;
	add.s32 	%r112, %r130, %r3;
	mul.wide.s32 	%rd51, %r130, 4;
	add.s64 	%rd52, %rd3, %rd51;
	ld.global.f32 	%f402, [%rd52];
	sub.f32 	%f403, %f402, %f427;
	fma.rn.f32 	%f404, %f403, 0f3BBB989D, 0f3F000000;
	cvt.sat.f32.f32 	%f405, %f404;
	mov.f32 	%f406, 0f4B400001;
	mov.f32 	%f407, 0f437C0000;
	fma.rm.f32 	%f408, %f405, %f407, %f406;
	add.f32 	%f409, %f408, 0fCB40007F;
	neg.f32 	%f410, %f409;
	fma.rn.f32 	%f411, %f403, 0f3FB8AA3B, %f410;
	fma.rn.f32 	%f412, %f403, 0f32A57060, %f411;
	mov.b32 	%r113, %f408;
	shl.b32 	%r114, %r113, 23;
	mov.b32 	%f413, %r114;
	ex2.approx.ftz.f32 	%f414, %f412;
	mul.f32 	%f415, %f414, %f413;
	div.rn.f32 	%f416, %f415, %f436;
	setp.eq.s32 	%p36, %r130, %r2;
	selp.f32 	%f417, 0f3F800000, 0f00000000, %p36;
	sub.f32 	%f418, %f416, %f417;
	div.rn.f32 	%f419, %f418, %f27;
	mul.wide.s32 	%rd53, %r112, 4;
	add.s64 	%rd54, %rd1, %rd53;
	st.global.f32 	[%rd54], %f419;
$L__BB7_36:
	ret;

}
	// .globl	_Z17sgd_update_kernelPfS_fi
.visible .entry _Z17sgd_update_kernelPfS_fi(
	.param .u64 .ptr .align 1 _Z17sgd_update_kernelPfS_fi_param_0,
	.param .u64 .ptr .align 1 _Z17sgd_update_kernelPfS_fi_param_1,
	.param .f32 _Z17sgd_update_kernelPfS_fi_param_2,
	.param .u32 _Z17sgd_update_kernelPfS_fi_param_3
)
{
	.reg .pred 	%p<2>;
	.reg .b32 	%r<6>;
	.reg .b32 	%f<6>;
	.reg .b64 	%rd<8>;

	ld.param.u64 	%rd1, [_Z17sgd_update_kernelPfS_fi_param_0];
	ld.param.u64 	%rd2, [_Z17sgd_update_kernelPfS_fi_param_1];
	ld.param.f32 	%f1, [_Z17sgd_update_kernelPfS_fi_param_2];
	ld.param.u32 	%r2, [_Z17sgd_update_kernelPfS_fi_param_3];
	mov.u32 	%r3, %ctaid.x;
	mov.u32 	%r4, %ntid.x;
	mov.u32 	%r5, %tid.x;
	mad.lo.s32 	%r1, %r3, %r4, %r5;
	setp.ge.s32 	%p1, %r1, %r2;
	@%p1 bra 	$L__BB8_2;
	cvta.to.global.u64 	%rd3, %rd2;
	cvta.to.global.u64 	%rd4, %rd1;
	mul.wide.s32 	%rd5, %r1, 4;
	add.s64 	%rd6, %rd3, %rd5;
	ld.global.f32 	%f2, [%rd6];
	mul.f32 	%f3, %f1, %f2;
	add.s64 	%rd7, %rd4, %rd5;
	ld.global.f32 	%f4, [%rd7];
	sub.f32 	%f5, %f4, %f3;
	st.global.f32 	[%rd7], %f5;
$L__BB8_2:
	ret;

}


// ===== COMPILED SASS (sm_100) =====

	.target	sm_100

	.elftype	@"ET_EXEC"


//--------------------- .note.nv.tkinfo           --------------------------
	.section	.note.nv.tkinfo,"",@"SHT_NOTE"
	.sectionflags	@"SHF_NOTE_NV_TKINFO"
	.tkinfo
        /*0018*/ 	.word	0x00000002
        /*0030*/ 	.string	""
        /*0030*/ 	.string	"ptxas"
        /*0030*/ 	.string	"Cuda compilation tools, release 13.0, V13.0.88"
        /*0030*/ 	.string	"Build cuda_13.0.r13.0/compiler.36424714_0"
        /*0030*/ 	.string	"-arch sm_100 -m 64 "



//--------------------- .note.nv.cuinfo           --------------------------
	.section	.note.nv.cuinfo,"",@"SHT_NOTE"
	.sectionflags	@"SHF_NOTE_NV_CUINFO"
        /*0018*/ 	.short	0x0002
        /*001a*/ 	.short	0x0064
        /*001c*/ 	.short	0x0082
	.zero		2


//--------------------- .nv.info                  --------------------------
	.section	.nv.info,"",@"SHT_CUDA_INFO"
	.align	4


	//----- nvinfo : EIATTR_REGCOUNT
	.align		4
        /*0000*/ 	.byte	0x04, 0x2f
        /*0002*/ 	.short	(.L_1 - .L_0)
	.align		4
.L_0:
        /*0004*/ 	.word	index@(_Z13conv2d_kernelPfS_S_S_iiiiiiii)
        /*0008*/ 	.word	0x0000001e


	//----- nvinfo : EIATTR_FRAME_SIZE
	.align		4
.L_1:
        /*000c*/ 	.byte	0x04, 0x11
        /*000e*/ 	.short	(.L_3 - .L_2)
	.align		4
.L_2:
        /*0010*/ 	.word	index@(_Z13conv2d_kernelPfS_S_S_iiiiiiii)
        /*0014*/ 	.word	0x00000000


	//----- nvinfo : EIATTR_REGCOUNT
	.align		4
.L_3:
        /*0018*/ 	.byte	0x04, 0x2f
        /*001a*/ 	.short	(.L_5 - .L_4)
	.align		4
.L_4:
        /*001c*/ 	.word	index@(_Z17batch_norm_kernelPfS_S_S_S_S_S_S_iiifb)
        /*0020*/ 	.word	0x00000011


	//----- nvinfo : EIATTR_FRAME_SIZE
	.align		4
.L_5:
        /*0024*/ 	.byte	0x04, 0x11
        /*0026*/ 	.short	(.L_7 - .L_6)
	.align		4
.L_6:
        /*0028*/ 	.word	index@($__internal_4_$__cuda_sm3x_div_rn_noftz_f32_slowpath)
        /*002c*/ 	.word	0x00000000


	//----- nvinfo : EIATTR_FRAME_SIZE
	.align		4
.L_7:
        /*0030*/ 	.byte	0x04, 0x11
        /*0032*/ 	.short	(.L_9 - .L_8)
	.align		4
.L_8:
        /*0034*/ 	.word	index@($__internal_3_$__cuda_sm20_sqrt_rn_f32_slowpath)
        /*0038*/ 	.word	0x00000000


	//----- nvinfo : EIATTR_FRAME_SIZE
	.align		4
.L_9:
        /*003c*/ 	.byte	0x04, 0x11
        /*003e*/ 	.short	(.L_11 - .L_10)
	.align		4
.L_10:
        /*0040*/ 	.word	index@(_Z17batch_norm_kernelPfS_S_S_S_S_S_S_iiifb)
        /*0044*/ 	.word	0x00000000


	//----- nvinfo : EIATTR_REGCOUNT
	.align		4
.L_11:
        /*0048*/ 	.byte	0x04, 0x2f
        /*004a*/ 	.short	(.L_13 - .L_12)
	.align		4
.L_12:
        /*004c*/ 	.word	index@(_Z26compute_batch_stats_kernelPfS_S_iii)
        /*0050*/ 	.word	0x00000020


	//----- nvinfo : EIATTR_FRAME_SIZE
	.align		4
.L_13:
        /*0054*/ 	.byte	0x04, 0x11
        /*0056*/ 	.short	(.L_15 - .L_14)
	.align		4
.L_14:
        /*0058*/ 	.word	index@($__internal_2_$__cuda_sm3x_div_rn_noftz_f32_slowpath)
        /*005c*/ 	.word	0x00000000


	//----- nvinfo : EIATTR_FRAME_SIZE
	.align		4
.L_15:
        /*0060*/ 	.byte	0x04, 0x11
        /*0062*/ 	.short	(.L_17 - .L_16)
	.align		4
.L_16:
        /*0064*/ 	.word	index@(_Z26compute_batch_stats_kernelPfS_S_iii)
        /*0068*/ 	.word	0x00000000


	//----- nvinfo : EIATTR_REGCOUNT
	.align		4
.L_17:
        /*006c*/ 	.byte	0x04, 0x2f
        /*006e*/ 	.short	(.L_19 - .L_18)
	.align		4
.L_18:
        /*0070*/ 	.word	index@(_Z11relu_kernelPfS_i)
        /*0074*/ 	.word	0x0000000a


	//----- nvinfo : EIATTR_FRAME_SIZE
	.align		4
.L_19:
        /*0078*/ 	.byte	0x04, 0x11
        /*007a*/ 	.short	(.L_21 - .L_20)
	.align		4
.L_20:
        /*007c*/ 	.word	index@(_Z11relu_kernelPfS_i)
        /*0080*/ 	.word	0x00000000


	//----- nvinfo : EIATTR_REGCOUNT
	.align		4
.L_21:
        /*0084*/ 	.byte	0x04, 0x2f
        /*0086*/ 	.short	(.L_23 - .L_22)
	.align		4
.L_22:
        /*0088*/ 	.word	index@(_Z19add_residual_kernelPfS_S_i)
        /*008c*/ 	.word	0x0000000c


	//----- nvinfo : EIATTR_FRAME_SIZE
	.align		4
.L_23:
        /*0090*/ 	.byte	0x04, 0x11
        /*0092*/ 	.short	(.L_25 - .L_24)
	.align		4
.L_24:
        /*0094*/ 	.word	index@(_Z19add_residual_kernelPfS_S_i)
        /*0098*/ 	.word	0x00000000


	//----- nvinfo : EIATTR_REGCOUNT
	.align		4
.L_25:
        /*009c*/ 	.byte	0x04, 0x2f
        /*009e*/ 	.short	(.L_27 - .L_26)
	.align		4
.L_26:
        /*00a0*/ 	.word	index@(_Z15avg_pool_kernelPfS_iiiiii)
        /*00a4*/ 	.word	0x0000001e


	//----- nvinfo : EIATTR_FRAME_SIZE
	.align		4
.L_27:
        /*00a8*/ 	.byte	0x04, 0x11
        /*00aa*/ 	.short	(.L_29 - .L_28)
	.align		4
.L_28:
        /*00ac*/ 	.word	index@($__internal_1_$__cuda_sm3x_div_rn_noftz_f32_slowpath)
        /*00b0*/ 	.word	0x00000000


	//----- nvinfo : EIATTR_FRAME_SIZE
	.align		4
.L_29:
        /*00b4*/ 	.byte	0x04, 0x11
        /*00b6*/ 	.short	(.L_31 - .L_30)
	.align		4
.L_30:
        /*00b8*/ 	.word	index@(_Z15avg_pool_kernelPfS_iiiiii)
        /*00bc*/ 	.word	0x00000000


	//----- nvinfo : EIATTR_REGCOUNT
	.align		4
.L_31:
        /*00c0*/ 	.byte	0x04, 0x2f
        /*00c2*/ 	.short	(.L_33 - .L_32)
	.align		4
.L_32:
        /*00c4*/ 	.word	index@(_Z14maxpool_kernelPfS_iiiiii)
        /*00c8*/ 	.word	0x0000001d


	//----- nvinfo : EIATTR_FRAME_SIZE
	.align		4
.L_33:
        /*00cc*/ 	.byte	0x04, 0x11
        /*00ce*/ 	.short	(.L_35 - .L_34)
	.align		4
.L_34:
        /*00d0*/ 	.word	index@(_Z14maxpool_kernelPfS_iiiiii)
        /*00d4*/ 	.word	0x00000000


	//----- nvinfo : EIATTR_REGCOUNT
	.align		4
.L_35:
        /*00d8*/ 	.byte	0x04, 0x2f
        /*00da*/ 	.short	(.L_37 - .L_36)
	.align		4
.L_36:
        /*00dc*/ 	.word	index@(_Z25cross_entropy_loss_kernelPfPiS_S_ii)
        /*00e0*/ 	.word	0x00000020


	//----- nvinfo : EIATTR_FRAME_SIZE
	.align		4
.L_37:
        /*00e4*/ 	.byte	0x04, 0x11
        /*00e6*/ 	.short	(.L_39 - .L_38)
	.align		4
.L_38:
        /*00e8*/ 	.word	index@($__internal_0_$__cuda_sm3x_div_rn_noftz_f32_slowpath)
        /*00ec*/ 	.word	0x00000000


	//----- nvinfo : EIATTR_FRAME_SIZE
	.align		4
.L_39:
        /*00f0*/ 	.byte	0x04, 0x11
        /*00f2*/ 	.short	(.L_41 - .L_40)
	.align		4
.L_40:
        /*00f4*/ 	.word	index@(_Z25cross_entropy_loss_kernelPfPiS_S_ii)
        /*00f8*/ 	.word	0x00000000


	//----- nvinfo : EIATTR_REGCOUNT
	.align		4
.L_41:
        /*00fc*/ 	.byte	0x04, 0x2f
        /*00fe*/ 	.short	(.L_43 - .L_42)
	.align		4
.L_42:
        /*0100*/ 	.word	index@(_Z17sgd_update_kernelPfS_fi)
        /*0104*/ 	.word	0x0000000a


	//----- nvinfo : EIATTR_FRAME_SIZE
	.align		4
.L_43:
        /*0108*/ 	.byte	0x04, 0x11
        /*010a*/ 	.short	(.L_45 - .L_44)
	.align		4
.L_44:
        /*010c*/ 	.word	index@(_Z17sgd_update_kernelPfS_fi)
        /*0110*/ 	.word	0x00000000


	//----- nvinfo : EIATTR_MIN_STACK_SIZE
	.align		4
.L_45:
        /*0114*/ 	.byte	0x04, 0x12
        /*0116*/ 	.short	(.L_47 - .L_46)
	.align		4
.L_46:
        /*0118*/ 	.word	index@(_Z17sgd_update_kernelPfS_fi)
        /*011c*/ 	.word	0x00000000


	//----- nvinfo : EIATTR_MIN_STACK_SIZE
	.align		4
.L_47:
        /*0120*/ 	.byte	0x04, 0x12
        /*0122*/ 	.short	(.L_49 - .L_48)
	.align		4
.L_48:
        /*0124*/ 	.word	index@(_Z25cross_entropy_loss_kernelPfPiS_S_ii)
        /*0128*/ 	.word	0x00000000


	//----- nvinfo : EIATTR_MIN_STACK_SIZE
	.align		4
.L_49:
        /*012c*/ 	.byte	0x04, 0x12
        /*012e*/ 	.short	(.L_51 - .L_50)
	.align		4
.L_50:
        /*0130*/ 	.word	index@(_Z14maxpool_kernelPfS_iiiiii)
        /*0134*/ 	.word	0x00000000


	//----- nvinfo : EIATTR_MIN_STACK_SIZE
	.align		4
.L_51:
        /*0138*/ 	.byte	0x04, 0x12
        /*013a*/ 	.short	(.L_53 - .L_52)
	.align		4
.L_52:
        /*013c*/ 	.word	index@(_Z15avg_pool_kernelPfS_iiiiii)
        /*0140*/ 	.word	0x00000000


	//----- nvinfo : EIATTR_MIN_STACK_SIZE
	.align		4
.L_53:
        /*0144*/ 	.byte	0x04, 0x12
        /*0146*/ 	.short	(.L_55 - .L_54)
	.align		4
.L_54:
        /*0148*/ 	.word	index@(_Z19add_residual_kernelPfS_S_i)
        /*014c*/ 	.word	0x00000000


	//----- nvinfo : EIATTR_MIN_STACK_SIZE
	.align		4
.L_55:
        /*0150*/ 	.byte	0x04, 0x12
        /*0152*/ 	.short	(.L_57 - .L_56)
	.align		4
.L_56:
        /*0154*/ 	.word	index@(_Z11relu_kernelPfS_i)
        /*0158*/ 	.word	0x00000000


	//----- nvinfo : EIATTR_MIN_STACK_SIZE
	.align		4
.L_57:
        /*015c*/ 	.byte	0x04, 0x12
        /*015e*/ 	.short	(.L_59 - .L_58)
	.align		4
.L_58:
        /*0160*/ 	.word	index@(_Z26compute_batch_stats_kernelPfS_S_iii)
        /*0164*/ 	.word	0x00000000


	//----- nvinfo : EIATTR_MIN_STACK_SIZE
	.align		4
.L_59:
        /*0168*/ 	.byte	0x04, 0x12
        /*016a*/ 	.short	(.L_61 - .L_60)
	.align		4
.L_60:
        /*016c*/ 	.word	index@(_Z17batch_norm_kernelPfS_S_S_S_S_S_S_iiifb)
        /*0170*/ 	.word	0x00000000


	//----- nvinfo : EIATTR_MIN_STACK_SIZE
	.align		4
.L_61:
        /*0174*/ 	.byte	0x04, 0x12
        /*0176*/ 	.short	(.L_63 - .L_62)
	.align		4
.L_62:
        /*0178*/ 	.word	index@(_Z13conv2d_kernelPfS_S_S_iiiiiiii)
        /*017c*/ 	.word	0x00000000
.L_63:


//--------------------- .nv.compat                --------------------------
	.section	.nv.compat,"",@"SHT_CUDA_COMPAT_INFO"
	.align	4
        /*0000*/ 	.byte	0x02, 0x09, 0x00, 0x00, 0x02, 0x02, 0x01, 0x00, 0x02, 0x05, 0x05, 0x00, 0x03, 0x07, 0x01, 0x01
        /*0010*/ 	.byte	0x02, 0x03, 0x00, 0x00, 0x02, 0x06, 0x01, 0x00, 0x04, 0x0b, 0x08, 0x00, 0x01, 0x00, 0x00, 0x00
        /*0020*/ 	.byte	0x00, 0x00, 0x00, 0x00


//--------------------- .nv.info._Z17sgd_update_kernelPfS_fi --------------------------
	.section	.nv.info._Z17sgd_update_kernelPfS_fi,"",@"SHT_CUDA_INFO"
	.sectionflags	@""
	.align	4


	//----- nvinfo : EIATTR_CUDA_API_VERSION
	.align		4
        /*0000*/ 	.byte	0x04, 0x37
        /*0002*/ 	.short	(.L_65 - .L_64)
.L_64:
        /*0004*/ 	.word	0x00000082


	//----- nvinfo : EIATTR_KPARAM_INFO
	.align		4
.L_65:
        /*0008*/ 	.byte	0x04, 0x17
        /*000a*/ 	.short	(.L_67 - .L_66)
.L_66:
        /*000c*/ 	.word	0x00000000
        /*0010*/ 	.short	0x0003
        /*0012*/ 	.short	0x0014
        /*0014*/ 	.byte	0x00, 0xf0, 0x11, 0x00


	//----- nvinfo : EIATTR_KPARAM_INFO
	.align		4
.L_67:
        /*0018*/ 	.byte	0x04, 0x17
        /*001a*/ 	.short	(.L_69 - .L_68)
.L_68:
        /*001c*/ 	.word	0x00000000
        /*0020*/ 	.short	0x0002
        /*0022*/ 	.short	0x0010
        /*0024*/ 	.byte	0x00, 0xf0, 0x11, 0x00


	//----- nvinfo : EIATTR_KPARAM_INFO
	.align		4
.L_69:
        /*0028*/ 	.byte	0x04, 0x17
        /*002a*/ 	.short	(.L_71 - .L_70)
.L_70:
        /*002c*/ 	.word	0x00000000
        /*0030*/ 	.short	0x0001
        /*0032*/ 	.short	0x0008
        /*0034*/ 	.byte	0x00, 0xf5, 0x21, 0x00


	//----- nvinfo : EIATTR_KPARAM_INFO
	.align		4
.L_71:
        /*0038*/ 	.byte	0x04, 0x17
        /*003a*/ 	.short	(.L_73 - .L_72)
.L_72:
        /*003c*/ 	.word	0x00000000
        /*0040*/ 	.short	0x0000
        /*0042*/ 	.short	0x0000
        /*0044*/ 	.byte	0x00, 0xf5, 0x21, 0x00


	//----- nvinfo : EIATTR_SPARSE_MMA_MASK
	.align		4
.L_73:
        /*0048*/ 	.byte	0x03, 0x50
        /*004a*/ 	.short	0x0000


	//----- nvinfo : EIATTR_MAXREG_COUNT
	.align		4
        /*004c*/ 	.byte	0x03, 0x1b
        /*004e*/ 	.short	0x00ff


	//----- nvinfo : EIATTR_MERCURY_ISA_VERSION
	.align		4
        /*0050*/ 	.byte	0x03, 0x5f
        /*0052*/ 	.short	0x0101


	//----- nvinfo : EIATTR_VRC_CTA_INIT_COUNT
	.align		4
        /*0054*/ 	.byte	0x02, 0x4a
	.zero		1
	.zero		1


	//----- nvinfo : EIATTR_EXIT_INSTR_OFFSETS
	.align		4
        /*0058*/ 	.byte	0x04, 0x1c
        /*005a*/ 	.short	(.L_75 - .L_74)


	//   ....[0]....
.L_74:
        /*005c*/ 	.word	0x00000070


	//   ....[1]....
        /*0060*/ 	.word	0x00000120


	//----- nvinfo : EIATTR_CBANK_PARAM_SIZE
	.align		4
.L_75:
        /*0064*/ 	.byte	0x03, 0x19
        /*0066*/ 	.short	0x0018


	//----- nvinfo : EIATTR_PARAM_CBANK
	.align		4
        /*0068*/ 	.byte	0x04, 0x0a
        /*006a*/ 	.short	(.L_77 - .L_76)
	.align		4
.L_76:
        /*006c*/ 	.word	index@(.nv.constant0._Z17sgd_update_kernelPfS_fi)
        /*0070*/ 	.short	0x0380
        /*0072*/ 	.short	0x0018


	//----- nvinfo : EIATTR_SW_WAR
	.align		4
.L_77:
        /*0074*/ 	.byte	0x04, 0x36
        /*0076*/ 	.short	(.L_79 - .L_78)
.L_78:
        /*0078*/ 	.word	0x00000008
.L_79:


//--------------------- .nv.info._Z25cross_entropy_loss_kernelPfPiS_S_ii --------------------------
	.section	.nv.info._Z25cross_entropy_loss_kernelPfPiS_S_ii,"",@"SHT_CUDA_INFO"
	.sectionflags	@""
	.align	4


	//----- nvinfo : EIATTR_CUDA_API_VERSION
	.align		4
        /*0000*/ 	.byte	0x04, 0x37
        /*0002*/ 	.short	(.L_81 - .L_80)
.L_80:
        /*0004*/ 	.word	0x00000082


	//----- nvinfo : EIATTR_KPARAM_INFO
	.align		4
.L_81:
        /*0008*/ 	.byte	0x04, 0x17
        /*000a*/ 	.short	(.L_83 - .L_82)
.L_82:
        /*000c*/ 	.word	0x00000000
        /*0010*/ 	.short	0x0005
        /*0012*/ 	.short	0x0024
        /*0014*/ 	.byte	0x00, 0xf0, 0x11, 0x00


	//----- nvinfo : EIATTR_KPARAM_INFO
	.align		4
.L_83:
        /*0018*/ 	.byte	0x04, 0x17
        /*001a*/ 	.short	(.L_85 - .L_84)
.L_84:
        /*001c*/ 	.word	0x00000000
        /*0020*/ 	.short	0x0004
        /*0022*/ 	.short	0x0020
        /*0024*/ 	.byte	0x00, 0xf0, 0x11, 0x00


	//----- nvinfo : EIATTR_KPARAM_INFO
	.align		4
.L_85:
        /*0028*/ 	.byte	0x04, 0x17
        /*002a*/ 	.short	(.L_87 - .L_86)
.L_86:
        /*002c*/ 	.word	0x00000000
        /*0030*/ 	.short	0x0003
        /*0032*/ 	.short	0x0018
        /*0034*/ 	.byte	0x00, 0xf5, 0x21, 0x00


	//----- nvinfo : EIATTR_KPARAM_INFO
	.align		4
.L_87:
        /*0038*/ 	.byte	0x04, 0x17
        /*003a*/ 	.short	(.L_89 - .L_88)
.L_88:
        /*003c*/ 	.word	0x00000000
        /*0040*/ 	.short	0x0002
        /*0042*/ 	.short	0x0010
        /*0044*/ 	.byte	0x00, 0xf5, 0x21, 0x00


	//----- nvinfo : EIATTR_KPARAM_INFO
	.align		4
.L_89:
        /*0048*/ 	.byte	0x04, 0x17
        /*004a*/ 	.short	(.L_91 - .L_90)
.L_90:
        /*004c*/ 	.word	0x00000000
        /*0050*/ 	.short	0x0001
        /*0052*/ 	.short	0x0008
        /*0054*/ 	.byte	0x00, 0xf5, 0x21, 0x00


	//----- nvinfo : EIATTR_KPARAM_INFO
	.align		4
.L_91:
        /*0058*/ 	.byte	0x04, 0x17
        /*005a*/ 	.short	(.L_93 - .L_92)
.L_92:
        /*005c*/ 	.word	0x00000000
        /*0060*/ 	.short	0x0000
        /*0062*/ 	.short	0x0000
        /*0064*/ 	.byte	0x00, 0xf5, 0x21, 0x00


	//----- nvinfo : EIATTR_SPARSE_MMA_MASK
	.align		4
.L_93:
        /*0068*/ 	.byte	0x03, 0x50
        /*006a*/ 	.short	0x0000


	//----- nvinfo : EIATTR_MAXREG_COUNT
	.align		4
        /*006c*/ 	.byte	0x03, 0x1b
        /*006e*/ 	.short	0x00ff


	//----- nvinfo : EIATTR_MERCURY_ISA_VERSION
	.align		4
        /*0070*/ 	.byte	0x03, 0x5f
        /*0072*/ 	.short	0x0101


	//----- nvinfo : EIATTR_VRC_CTA_INIT_COUNT
	.align		4
        /*0074*/ 	.byte	0x02, 0x4a
	.zero		1
	.zero		1


	//----- nvinfo : EIATTR_EXIT_INSTR_OFFSETS
	.align		4
        /*0078*/ 	.byte	0x04, 0x1c
        /*007a*/ 	.short	(.L_95 - .L_94)


	//   ....[0]....
.L_94:
        /*007c*/ 	.word	0x00000070


	//   ....[1]....
        /*0080*/ 	.word	0x000015c0


	//   ....[2]....
        /*0084*/ 	.word	0x000022d0


	//   ....[3]....
        /*0088*/ 	.word	0x00002920


	//   ....[4]....
        /*008c*/ 	.word	0x00002c30


	//----- nvinfo : EIATTR_CRS_STACK_SIZE
	.align		4
.L_95:
        /*0090*/ 	.byte	0x04, 0x1e
        /*0092*/ 	.short	(.L_97 - .L_96)
.L_96:
        /*0094*/ 	.word	0x00000000


	//----- nvinfo : EIATTR_CBANK_PARAM_SIZE
	.align		4
.L_97:
        /*0098*/ 	.byte	0x03, 0x19
        /*009a*/ 	.short	0x0028


	//----- nvinfo : EIATTR_PARAM_CBANK
	.align		4
        /*009c*/ 	.byte	0x04, 0x0a
        /*009e*/ 	.short	(.L_99 - .L_98)
	.align		4
.L_98:
        /*00a0*/ 	.word	index@(.nv.constant0._Z25cross_entropy_loss_kernelPfPiS_S_ii)
        /*00a4*/ 	.short	0x0380
        /*00a6*/ 	.short	0x0028


	//----- nvinfo : EIATTR_SW_WAR
	.align		4
.L_99:
        /*00a8*/ 	.byte	0x04, 0x36
        /*00aa*/ 	.short	(.L_101 - .L_100)
.L_100:
        /*00ac*/ 	.word	0x00000008
.L_101:


//--------------------- .nv.info._Z14maxpool_kernelPfS_iiiiii --------------------------
	.section	.nv.info._Z14maxpool_kernelPfS_iiiiii,"",@"SHT_CUDA_INFO"
	.sectionflags	@""
	.align	4


	//----- nvinfo : EIATTR_CUDA_API_VERSION
	.align		4
        /*0000*/ 	.byte	0x04, 0x37
        /*0002*/ 	.short	(.L_103 - .L_102)
.L_102:
        /*0004*/ 	.word	0x00000082


	//----- nvinfo : EIATTR_KPARAM_INFO
	.align		4
.L_103:
        /*0008*/ 	.byte	0x04, 0x17
        /*000a*/ 	.short	(.L_105 - .L_104)
.L_104:
        /*000c*/ 	.word	0x00000000
        /*0010*/ 	.short	0x0007
        /*0012*/ 	.short	0x0024
        /*0014*/ 	.byte	0x00, 0xf0, 0x11, 0x00


	//----- nvinfo : EIATTR_KPARAM_INFO
	.align		4
.L_105:
        /*0018*/ 	.byte	0x04, 0x17
        /*001a*/ 	.short	(.L_107 - .L_106)
.L_106:
        /*001c*/ 	.word	0x00000000
        /*0020*/ 	.short	0x0006
        /*0022*/ 	.short	0x0020
        /*0024*/ 	.byte	0x00, 0xf0, 0x11, 0x00


	//----- nvinfo : EIATTR_KPARAM_INFO
	.align		4
.L_107:
        /*0028*/ 	.byte	0x04, 0x17
        /*002a*/ 	.short	(.L_109 - .L_108)
.L_108:
        /*002c*/ 	.word	0x00000000
        /*0030*/ 	.short	0x0005
        /*0032*/ 	.short	0x001c
        /*0034*/ 	.byte	0x00, 0xf0, 0x11, 0x00


	//----- nvinfo : EIATTR_KPARAM_INFO
	.align		4
.L_109:
        /*0038*/ 	.byte	0x04, 0x17
        /*003a*/ 	.short	(.L_111 - .L_110)
.L_110:
        /*003c*/ 	.word	0x00000000
        /*0040*/ 	.short	0x0004
        /*0042*/ 	.short	0x0018
        /*0044*/ 	.byte	0x00, 0xf0, 0x11, 0x00


	//----- nvinfo : EIATTR_KPARAM_INFO
	.align		4
.L_111:
        /*0048*/ 	.byte	0x04, 0x17
        /*004a*/ 	.short	(.L_113 - .L_112)
.L_112:
        /*004c*/ 	.word	0x00000000
        /*0050*/ 	.short	0x0003
        /*0052*/ 	.short	0x0014
        /*0054*/ 	.byte	0x00, 0xf0, 0x11, 0x00


	//----- nvinfo : EIATTR_KPARAM_INFO
	.align		4
.L_113:
        /*0058*/ 	.byte	0x04, 0x17
        /*005a*/ 	.short	(.L_115 - .L_114)
.L_114:
        /*005c*/ 	.word	0x00000000
        /*0060*/ 	.short	0x0002
        /*0062*/ 	.short	0x0010
        /*0064*/ 	.byte	0x00, 0xf0, 0x11, 0x00


	//----- nvinfo : EIATTR_KPARAM_INFO
	.align		4
.L_115:
        /*0068*/ 	.byte	0x04, 0x17
        /*006a*/ 	.short	(.L_117 - .L_116)
.L_116:
        /*006c*/ 	.word	0x00000000
        /*0070*/ 	.short	0x0001
        /*0072*/ 	.short	0x0008
        /*0074*/ 	.byte	0x00, 0xf5, 0x21, 0x00


	//----- nvinfo : EIATTR_KPARAM_INFO
	.align		4
.L_117:
        /*0078*/ 	.byte	0x04, 0x17
        /*007a*/ 	.short	(.L_119 - .L_118)
.L_118:
        /*007c*/ 	.word	0x00000000
        /*0080*/ 	.short	0x0000
        /*0082*/ 	.short	0x0000
        /*0084*/ 	.byte	0x00, 0xf5, 0x21, 0x00


	//----- nvinfo : EIATTR_SPARSE_MMA_MASK
	.align		4
.L_119:
        /*0088*/ 	.byte	0x03, 0x50
        /*008a*/ 	.short	0x0000


	//----- nvinfo : EIATTR_MAXREG_COUNT
	.align		4
        /*008c*/ 	.byte	0x03, 0x1b
        /*008e*/ 	.short	0x00ff


	//----- nvinfo : EIATTR_MERCURY_ISA_VERSION
	.align		4
        /*0090*/ 	.byte	0x03, 0x5f
        /*0092*/ 	.short	0x0101


	//----- nvinfo : EIATTR_VRC_CTA_INIT_COUNT
	.align		4
        /*0094*/ 	.byte	0x02, 0x4a
	.zero		1
	.zero		1


	//----- nvinfo : EIATTR_EXIT_INSTR_OFFSETS
	.align		4
        /*0098*/ 	.byte	0x04, 0x1c
        /*009a*/ 	.short	(.L_121 - .L_120)


	//   ....[0]....
.L_120:
        /*009c*/ 	.word	0x00000360


	//   ....[1]....
        /*00a0*/ 	.word	0x000012a0


	//----- nvinfo : EIATTR_CBANK_PARAM_SIZE
	.align		4
.L_121:
        /*00a4*/ 	.byte	0x03, 0x19
        /*00a6*/ 	.short	0x0028


	//----- nvinfo : EIATTR_PARAM_CBANK
	.align		4
        /*00a8*/ 	.byte	0x04, 0x0a
        /*00aa*/ 	.short	(.L_123 - .L_122)
	.align		4
.L_122:
        /*00ac*/ 	.word	index@(.nv.constant0._Z14maxpool_kernelPfS_iiiiii)
        /*00b0*/ 	.short	0x0380
        /*00b2*/ 	.short	0x0028


	//----- nvinfo : EIATTR_SW_WAR
	.align		4
.L_123:
        /*00b4*/ 	.byte	0x04, 0x36
        /*00b6*/ 	.short	(.L_125 - .L_124)
.L_124:
        /*00b8*/ 	.word	0x00000008
.L_125:


//--------------------- .nv.info._Z15avg_pool_kernelPfS_iiiiii --------------------------
	.section	.nv.info._Z15avg_pool_kernelPfS_iiiiii,"",@"SHT_CUDA_INFO"
	.sectionflags	@""
	.align	4


	//----- nvinfo : EIATTR_CUDA_API_VERSION
	.align		4
        /*0000*/ 	.byte	0x04, 0x37
        /*0002*/ 	.short	(.L_127 - .L_126)
.L_126:
        /*0004*/ 	.word	0x00000082


	//----- nvinfo : EIATTR_KPARAM_INFO
	.align		4
.L_127:
        /*0008*/ 	.byte	0x04, 0x17
        /*000a*/ 	.short	(.L_129 - .L_128)
.L_128:
        /*000c*/ 	.word	0x00000000
        /*0010*/ 	.short	0x0007
        /*0012*/ 	.short	0x0024
        /*0014*/ 	.byte	0x00, 0xf0, 0x11, 0x00


	//----- nvinfo : EIATTR_KPARAM_INFO
	.align		4
.L_129:
        /*0018*/ 	.byte	0x04, 0x17
        /*001a*/ 	.short	(.L_131 - .L_130)
.L_130:
        /*001c*/ 	.word	0x00000000
        /*0020*/ 	.short	0x0006
        /*0022*/ 	.short	0x0020
        /*0024*/ 	.byte	0x00, 0xf0, 0x11, 0x00


	//----- nvinfo : EIATTR_KPARAM_INFO
	.align		4
.L_131:
        /*0028*/ 	.byte	0x04, 0x17
        /*002a*/ 	.short	(.L_133 - .L_132)
.L_132:
        /*002c*/ 	.word	0x00000000
        /*0030*/ 	.short	0x0005
        /*0032*/ 	.short	0x001c
        /*0034*/ 	.byte	0x00, 0xf0, 0x11, 0x00


	//----- nvinfo : EIATTR_KPARAM_INFO
	.align		4
.L_133:
        /*0038*/ 	.byte	0x04, 0x17
        /*003a*/ 	.short	(.L_135 - .L_134)
.L_134:
        /*003c*/ 	.word	0x00000000
        /*0040*/ 	.short	0x0004
        /*0042*/ 	.short	0x0018
        /*0044*/ 	.byte	0x00, 0xf0, 0x11, 0x00


	//----- nvinfo : EIATTR_KPARAM_INFO
	.align		4
.L_135:
        /*0048*/ 	.byte	0x04, 0x17
        /*004a*/ 	.short	(.L_137 - .L_136)
.L_136:
        /*004c*/ 	.word	0x00000000
        /*0050*/ 	.short	0x0003
        /*0052*/ 	.short	0x0014
        /*0054*/ 	.byte	0x00, 0xf0, 0x11, 0x00


	//----- nvinfo : EIATTR_KPARAM_INFO
	.align		4
.L_137:
        /*0058*/ 	.byte	0x04, 0x17
        /*005a*/ 	.short	(.L_139 - .L_138)
.L_138:
        /*005c*/ 	.word	0x00000000
        /*0060*/ 	.short	0x0002
        /*0062*/ 	.short	0x0010
        /*0064*/ 	.byte	0x00, 0xf0, 0x11, 0x00


	//----- nvinfo : EIATTR_KPARAM_INFO
	.align		4
.L_139:
        /*0068*/ 	.byte	0x04, 0x17
        /*006a*/ 	.short	(.L_141 - .L_140)
.L_140:
        /*006c*/ 	.word	0x00000000
        /*0070*/ 	.short	0x0001
        /*0072*/ 	.short	0x0008
        /*0074*/ 	.byte	0x00, 0xf5, 0x21, 0x00


	//----- nvinfo : EIATTR_KPARAM_INFO
	.align		4
.L_141:
        /*0078*/ 	.byte	0x04, 0x17
        /*007a*/ 	.short	(.L_143 - .L_142)
.L_142:
        /*007c*/ 	.word	0x00000000
        /*0080*/ 	.short	0x0000
        /*0082*/ 	.short	0x0000
        /*0084*/ 	.byte	0x00, 0xf5, 0x21, 0x00


	//----- nvinfo : EIATTR_SPARSE_MMA_MASK
	.align		4
.L_143:
        /*0088*/ 	.byte	0x03, 0x50
        /*008a*/ 	.short	0x0000


	//----- nvinfo : EIATTR_MAXREG_COUNT
	.align		4
        /*008c*/ 	.byte	0x03, 0x1b
        /*008e*/ 	.short	0x00ff


	//----- nvinfo : EIATTR_MERCURY_ISA_VERSION
	.align		4
        /*0090*/ 	.byte	0x03, 0x5f
        /*0092*/ 	.short	0x0101


	//----- nvinfo : EIATTR_VRC_CTA_INIT_COUNT
	.align		4
        /*0094*/ 	.byte	0x02, 0x4a
	.zero		1
	.zero		1


	//----- nvinfo : EIATTR_EXIT_INSTR_OFFSETS
	.align		4
        /*0098*/ 	.byte	0x04, 0x1c
        /*009a*/ 	.short	(.L_145 - .L_144)


	//   ....[0]....
.L_144:
        /*009c*/ 	.word	0x00000080


	//   ....[1]....
        /*00a0*/ 	.word	0x000009a0


	//----- nvinfo : EIATTR_CRS_STACK_SIZE
	.align		4
.L_145:
        /*00a4*/ 	.byte	0x04, 0x1e
        /*00a6*/ 	.short	(.L_147 - .L_146)
.L_146:
        /*00a8*/ 	.word	0x00000000


	//----- nvinfo : EIATTR_CBANK_PARAM_SIZE
	.align		4
.L_147:
        /*00ac*/ 	.byte	0x03, 0x19
        /*00ae*/ 	.short	0x0028


	//----- nvinfo : EIATTR_PARAM_CBANK
	.align		4
        /*00b0*/ 	.byte	0x04, 0x0a
        /*00b2*/ 	.short	(.L_149 - .L_148)
	.align		4
.L_148:
        /*00b4*/ 	.word	index@(.nv.constant0._Z15avg_pool_kernelPfS_iiiiii)
        /*00b8*/ 	.short	0x0380
        /*00ba*/ 	.short	0x0028


	//----- nvinfo : EIATTR_SW_WAR
	.align		4
.L_149:
        /*00bc*/ 	.byte	0x04, 0x36
        /*00be*/ 	.short	(.L_151 - .L_150)
.L_150:
        /*00c0*/ 	.word	0x00000008
.L_151:


//--------------------- .nv.info._Z19add_residual_kernelPfS_S_i --------------------------
	.section	.nv.info._Z19add_residual_kernelPfS_S_i,"",@"SHT_CUDA_INFO"
	.sectionflags	@""
	.align	4


	//----- nvinfo : EIATTR_CUDA_API_VERSION
	.align		4
        /*0000*/ 	.byte	0x04, 0x37
        /*0002*/ 	.short	(.L_153 - .L_152)
.L_152:
        /*0004*/ 	.word	0x00000082


	//----- nvinfo : EIATTR_KPARAM_INFO
	.align		4
.L_153:
        /*0008*/ 	.byte	0x04, 0x17
        /*000a*/ 	.short	(.L_155 - .L_154)
.L_154:
        /*000c*/ 	.word	0x00000000
        /*0010*/ 	.short	0x0003
        /*0012*/ 	.short	0x0018
        /*0014*/ 	.byte	0x00, 0xf0, 0x11, 0x00


	//----- nvinfo : EIATTR_KPARAM_INFO
	.align		4
.L_155:
        /*0018*/ 	.byte	0x04, 0x17
        /*001a*/ 	.short	(.L_157 - .L_156)
.L_156:
        /*001c*/ 	.word	0x00000000
        /*0020*/ 	.short	0x0002
        /*0022*/ 	.short	0x0010
        /*0024*/ 	.byte	0x00, 0xf5, 0x21, 0x00


	//----- nvinfo : EIATTR_KPARAM_INFO
	.align		4
.L_157:
        /*0028*/ 	.byte	0x04, 0x17
        /*002a*/ 	.short	(.L_159 - .L_158)
.L_158:
        /*002c*/ 	.word	0x00000000
        /*0030*/ 	.short	0x0001
        /*0032*/ 	.short	0x0008
        /*0034*/ 	.byte	0x00, 0xf5, 0x21, 0x00


	//----- nvinfo : EIATTR_KPARAM_INFO
	.align		4
.L_159:
        /*0038*/ 	.byte	0x04, 0x17
        /*003a*/ 	.short	(.L_161 - .L_160)
.L_160:
        /*003c*/ 	.word	0x00000000
        /*0040*/ 	.short	0x0000
        /*0042*/ 	.short	0x0000
        /*0044*/ 	.byte	0x00, 0xf5, 0x21, 0x00


	//----- nvinfo : EIATTR_SPARSE_MMA_MASK
	.align		4
.L_161:
        /*0048*/ 	.byte	0x03, 0x50
        /*004a*/ 	.short	0x0000


	//----- nvinfo : EIATTR_MAXREG_COUNT
	.align		4
        /*004c*/ 	.byte	0x03, 0x1b
        /*004e*/ 	.short	0x00ff


	//----- nvinfo : EIATTR_MERCURY_ISA_VERSION
	.align		4
        /*0050*/ 	.byte	0x03, 0x5f
        /*0052*/ 	.short	0x0101


	//----- nvinfo : EIATTR_VRC_CTA_INIT_COUNT
	.align		4
        /*0054*/ 	.byte	0x02, 0x4a
	.zero		1
	.zero		1


	//----- nvinfo : EIATTR_EXIT_INSTR_OFFSETS
	.align		4
        /*0058*/ 	.byte	0x04, 0x1c
        /*005a*/ 	.short	(.L_163 - .L_162)


	//   ....[0]....
.L_162:
        /*005c*/ 	.word	0x00000070


	//   ....[1]....
        /*0060*/ 	.word	0x00000130


	//----- nvinfo : EIATTR_CBANK_PARAM_SIZE
	.align		4
.L_163:
        /*0064*/ 	.byte	0x03, 0x19
        /*0066*/ 	.short	0x001c


	//----- nvinfo : EIATTR_PARAM_CBANK
	.align		4
        /*0068*/ 	.byte	0x04, 0x0a
        /*006a*/ 	.short	(.L_165 - .L_164)
	.align		4
.L_164:
        /*006c*/ 	.word	index@(.nv.constant0._Z19add_residual_kernelPfS_S_i)
        /*0070*/ 	.short	0x0380
        /*0072*/ 	.short	0x001c


	//----- nvinfo : EIATTR_SW_WAR
	.align		4
.L_165:
        /*0074*/ 	.byte	0x04, 0x36
        /*0076*/ 	.short	(.L_167 - .L_166)
.L_166:
        /*0078*/ 	.word	0x00000008
.L_167:


//--------------------- .nv.info._Z11relu_kernelPfS_i --------------------------
	.section	.nv.info._Z11relu_kernelPfS_i,"",@"SHT_CUDA_INFO"
	.sectionflags	@""
	.align	4


	//----- nvinfo : EIATTR_CUDA_API_VERSION
	.align		4
        /*0000*/ 	.byte	0x04, 0x37
        /*0002*/ 	.short	(.L_169 - .L_168)
.L_168:
        /*0004*/ 	.word	0x00000082


	//----- nvinfo : EIATTR_KPARAM_INFO
	.align		4
.L_169:
        /*0008*/ 	.byte	0x04, 0x17
        /*000a*/ 	.short	(.L_171 - .L_170)
.L_170:
        /*000c*/ 	.word	0x00000000
        /*0010*/ 	.short	0x0002
        /*0012*/ 	.short	0x0010
        /*0014*/ 	.byte	0x00, 0xf0, 0x11, 0x00


	//----- nvinfo : EIATTR_KPARAM_INFO
	.align		4
.L_171:
        /*0018*/ 	.byte	0x04, 0x17
        /*001a*/ 	.short	(.L_173 - .L_172)
.L_172:
        /*001c*/ 	.word	0x00000000
        /*0020*/ 	.short	0x0001
        /*0022*/ 	.short	0x0008
        /*0024*/ 	.byte	0x00, 0xf5, 0x21, 0x00


	//----- nvinfo : EIATTR_KPARAM_INFO
	.align		4
.L_173:
        /*0028*/ 	.byte	0x04, 0x17
        /*002a*/ 	.short	(.L_175 - .L_174)
.L_174:
        /*002c*/ 	.word	0x00000000
        /*0030*/ 	.short	0x0000
        /*0032*/ 	.short	0x0000
        /*0034*/ 	.byte	0x00, 0xf5, 0x21, 0x00


	//----- nvinfo : EIATTR_SPARSE_MMA_MASK
	.align		4
.L_175:
        /*0038*/ 	.byte	0x03, 0x50
        /*003a*/ 	.short	0x0000


	//----- nvinfo : EIATTR_MAXREG_COUNT
	.align		4
        /*003c*/ 	.byte	0x03, 0x1b
        /*003e*/ 	.short	0x00ff


	//----- nvinfo : EIATTR_MERCURY_ISA_VERSION
	.align		4
        /*0040*/ 	.byte	0x03, 0x5f
        /*0042*/ 	.short	0x0101


	//----- nvinfo : EIATTR_VRC_CTA_INIT_COUNT
	.align		4
        /*0044*/ 	.byte	0x02, 0x4a
	.zero		1
	.zero		1


	//----- nvinfo : EIATTR_EXIT_INSTR_OFFSETS
	.align		4
        /*0048*/ 	.byte	0x04, 0x1c
        /*004a*/ 	.short	(.L_177 - .L_176)


	//   ....[0]....
.L_176:
        /*004c*/ 	.word	0x00000070


	//   ....[1]....
        /*0050*/ 	.word	0x00000100


	//----- nvinfo : EIATTR_CBANK_PARAM_SIZE
	.align		4
.L_177:
        /*0054*/ 	.byte	0x03, 0x19
        /*0056*/ 	.short	0x0014


	//----- nvinfo : EIATTR_PARAM_CBANK
	.align		4
        /*0058*/ 	.byte	0x04, 0x0a
        /*005a*/ 	.short	(.L_179 - .L_178)
	.align		4
.L_178:
        /*005c*/ 	.word	index@(.nv.constant0._Z11relu_kernelPfS_i)
        /*0060*/ 	.short	0x0380
        /*0062*/ 	.short	0x0014


	//----- nvinfo : EIATTR_SW_WAR
	.align		4
.L_179:
        /*0064*/ 	.byte	0x04, 0x36
        /*0066*/ 	.short	(.L_181 - .L_180)
.L_180:
        /*0068*/ 	.word	0x00000008
.L_181:


//--------------------- .nv.info._Z26compute_batch_stats_kernelPfS_S_iii --------------------------
	.section	.nv.info._Z26compute_batch_stats_kernelPfS_S_iii,"",@"SHT_CUDA_INFO"
	.sectionflags	@""
	.align	4


	//----- nvinfo : EIATTR_CUDA_API_VERSION
	.align		4
        /*0000*/ 	.byte	0x04, 0x37
        /*0002*/ 	.short	(.L_183 - .L_182)
.L_182:
        /*0004*/ 	.word	0x00000082


	//----- nvinfo : EIATTR_KPARAM_INFO
	.align		4
.L_183:
        /*0008*/ 	.byte	0x04, 0x17
        /*000a*/ 	.short	(.L_185 - .L_184)
.L_184:
        /*000c*/ 	.word	0x00000000
        /*0010*/ 	.short	0x0005
        /*0012*/ 	.short	0x0020
        /*0014*/ 	.byte	0x00, 0xf0, 0x11, 0x00


	//----- nvinfo : EIATTR_KPARAM_INFO
	.align		4
.L_185:
        /*0018*/ 	.byte	0x04, 0x17
        /*001a*/ 	.short	(.L_187 - .L_186)
.L_186:
        /*001c*/ 	.word	0x00000000
        /*0020*/ 	.short	0x0004
        /*0022*/ 	.short	0x001c
        /*0024*/ 	.byte	0x00, 0xf0, 0x11, 0x00


	//----- nvinfo : EIATTR_KPARAM_INFO
	.align		4
.L_187:
        /*0028*/ 	.byte	0x04, 0x17
        /*002a*/ 	.short	(.L_189 - .L_188)
.L_188:
        /*002c*/ 	.word	0x00000000
        /*0030*/ 	.short	0x0003
        /*0032*/ 	.short	0x0018
        /*0034*/ 	.byte	0x00, 0xf0, 0x11, 0x00


	//----- nvinfo : EIATTR_KPARAM_INFO
	.align		4
.L_189:
        /*0038*/ 	.byte	0x04, 0x17
        /*003a*/ 	.short	(.L_191 - .L_190)
.L_190:
        /*003c*/ 	.word	0x00000000
        /*0040*/ 	.short	0x0002
        /*0042*/ 	.short	0x0010
        /*0044*/ 	.byte	0x00, 0xf5, 0x21, 0x00


	//----- nvinfo : EIATTR_KPARAM_INFO
	.align		4
.L_191:
        /*0048*/ 	.byte	0x04, 0x17
        /*004a*/ 	.short	(.L_193 - .L_192)
.L_192:
        /*004c*/ 	.word	0x00000000
        /*0050*/ 	.short	0x0001
        /*0052*/ 	.short	0x0008
        /*0054*/ 	.byte	0x00, 0xf5, 0x21, 0x00


	//----- nvinfo : EIATTR_KPARAM_INFO
	.align		4
.L_193:
        /*0058*/ 	.byte	0x04, 0x17
        /*005a*/ 	.short	(.L_195 - .L_194)
.L_194:
        /*005c*/ 	.word	0x00000000
        /*0060*/ 	.short	0x0000
        /*0062*/ 	.short	0x0000
        /*0064*/ 	.byte	0x00, 0xf5, 0x21, 0x00


	//----- nvinfo : EIATTR_SPARSE_MMA_MASK
	.align		4
.L_195:
        /*0068*/ 	.byte	0x03, 0x50
        /*006a*/ 	.short	0x0000


	//----- nvinfo : EIATTR_MAXREG_COUNT
	.align		4
        /*006c*/ 	.byte	0x03, 0x1b
        /*006e*/ 	.short	0x00ff


	//----- nvinfo : EIATTR_MERCURY_ISA_VERSION
	.align		4
        /*0070*/ 	.byte	0x03, 0x5f
        /*0072*/ 	.short	0x0101


	//----- nvinfo : EIATTR_VRC_CTA_INIT_COUNT
	.align		4
        /*0074*/ 	.byte	0x02, 0x4a
	.zero		1
	.zero		1


	//----- nvinfo : EIATTR_EXIT_INSTR_OFFSETS
	.align		4
        /*0078*/ 	.byte	0x04, 0x1c
        /*007a*/ 	.short	(.L_197 - .L_196)


	//   ....[0]....
.L_196:
        /*007c*/ 	.word	0x00000070


	//   ....[1]....
        /*0080*/ 	.word	0x00000cc0


	//----- nvinfo : EIATTR_CRS_STACK_SIZE
	.align		4
.L_197:
        /*0084*/ 	.byte	0x04, 0x1e
        /*0086*/ 	.short	(.L_199 - .L_198)
.L_198:
        /*0088*/ 	.word	0x00000000


	//----- nvinfo : EIATTR_CBANK_PARAM_SIZE
	.align		4
.L_199:
        /*008c*/ 	.byte	0x03, 0x19
        /*008e*/ 	.short	0x0024


	//----- nvinfo : EIATTR_PARAM_CBANK
	.align		4
        /*0090*/ 	.byte	0x04, 0x0a
        /*0092*/ 	.short	(.L_201 - .L_200)
	.align		4
.L_200:
        /*0094*/ 	.word	index@(.nv.constant0._Z26compute_batch_stats_kernelPfS_S_iii)
        /*0098*/ 	.short	0x0380
        /*009a*/ 	.short	0x0024


	//----- nvinfo : EIATTR_SW_WAR
	.align		4
.L_201:
        /*009c*/ 	.byte	0x04, 0x36
        /*009e*/ 	.short	(.L_203 - .L_202)
.L_202:
        /*00a0*/ 	.word	0x00000008
.L_203:


//--------------------- .nv.info._Z17batch_norm_kernelPfS_S_S_S_S_S_S_iiifb --------------------------
	.section	.nv.info._Z17batch_norm_kernelPfS_S_S_S_S_S_S_iiifb,"",@"SHT_CUDA_INFO"
	.sectionflags	@""
	.align	4


	//----- nvinfo : EIATTR_CUDA_API_VERSION
	.align		4
        /*0000*/ 	.byte	0x04, 0x37
        /*0002*/ 	.short	(.L_205 - .L_204)
.L_204:
        /*0004*/ 	.word	0x00000082


	//----- nvinfo : EIATTR_KPARAM_INFO
	.align		4
.L_205:
        /*0008*/ 	.byte	0x04, 0x17
        /*000a*/ 	.short	(.L_207 - .L_206)
.L_206:
        /*000c*/ 	.word	0x00000000
        /*0010*/ 	.short	0x000c
        /*0012*/ 	.short	0x0050
        /*0014*/ 	.byte	0x00, 0xf0, 0x05, 0x00


	//----- nvinfo : EIATTR_KPARAM_INFO
	.align		4
.L_207:
        /*0018*/ 	.byte	0x04, 0x17
        /*001a*/ 	.short	(.L_209 - .L_208)
.L_208:
        /*001c*/ 	.word	0x00000000
        /*0020*/ 	.short	0x000b
        /*0022*/ 	.short	0x004c
        /*0024*/ 	.byte	0x00, 0xf0, 0x11, 0x00


	//----- nvinfo : EIATTR_KPARAM_INFO
	.align		4
.L_209:
        /*0028*/ 	.byte	0x04, 0x17
        /*002a*/ 	.short	(.L_211 - .L_210)
.L_210:
        /*002c*/ 	.word	0x00000000
        /*0030*/ 	.short	0x000a
        /*0032*/ 	.short	0x0048
        /*0034*/ 	.byte	0x00, 0xf0, 0x11, 0x00


	//----- nvinfo : EIATTR_KPARAM_INFO
	.align		4
.L_211:
        /*0038*/ 	.byte	0x04, 0x17
        /*003a*/ 	.short	(.L_213 - .L_212)
.L_212:
        /*003c*/ 	.word	0x00000000
        /*0040*/ 	.short	0x0009
        /*0042*/ 	.short	0x0044
        /*0044*/ 	.byte	0x00, 0xf0, 0x11, 0x00


	//----- nvinfo : EIATTR_KPARAM_INFO
	.align		4
.L_213:
        /*0048*/ 	.byte	0x04, 0x17
        /*004a*/ 	.short	(.L_215 - .L_214)
.L_214:
        /*004c*/ 	.word	0x00000000
        /*0050*/ 	.short	0x0008
        /*0052*/ 	.short	0x0040
        /*0054*/ 	.byte	0x00, 0xf0, 0x11, 0x00


	//----- nvinfo : EIATTR_KPARAM_INFO
	.align		4
.L_215:
        /*0058*/ 	.byte	0x04, 0x17
        /*005a*/ 	.short	(.L_217 - .L_216)
.L_216:
        /*005c*/ 	.word	0x00000000
        /*0060*/ 	.short	0x0007
        /*0062*/ 	.short	0x0038
        /*0064*/ 	.byte	0x00, 0xf5, 0x21, 0x00


	//----- nvinfo : EIATTR_KPARAM_INFO
	.align		4
.L_217:
        /*0068*/ 	.byte	0x04, 0x17
        /*006a*/ 	.short	(.L_219 - .L_218)
.L_218:
        /*006c*/ 	.word	0x00000000
        /*0070*/ 	.short	0x0006
        /*0072*/ 	.short	0x0030
        /*0074*/ 	.byte	0x00, 0xf5, 0x21, 0x00


	//----- nvinfo : EIATTR_KPARAM_INFO
	.align		4
.L_219:
        /*0078*/ 	.byte	0x04, 0x17
        /*007a*/ 	.short	(.L_221 - .L_220)
.L_220:
        /*007c*/ 	.word	0x00000000
        /*0080*/ 	.short	0x0005
        /*0082*/ 	.short	0x0028
        /*0084*/ 	.byte	0x00, 0xf5, 0x21, 0x00


	//----- nvinfo : EIATTR_KPARAM_INFO
	.align		4
.L_221:
        /*0088*/ 	.byte	0x04, 0x17
        /*008a*/ 	.short	(.L_223 - .L_222)
.L_222:
        /*008c*/ 	.word	0x00000000
        /*0090*/ 	.short	0x0004
        /*0092*/ 	.short	0x0020
        /*0094*/ 	.byte	0x00, 0xf5, 0x21, 0x00


	//----- nvinfo : EIATTR_KPARAM_INFO
	.align		4
.L_223:
        /*0098*/ 	.byte	0x04, 0x17
        /*009a*/ 	.short	(.L_225 - .L_224)
.L_224:
        /*009c*/ 	.word	0x00000000
        /*00a0*/ 	.short	0x0003
        /*00a2*/ 	.short	0x0018
        /*00a4*/ 	.byte	0x00, 0xf5, 0x21, 0x00


	//----- nvinfo : EIATTR_KPARAM_INFO
	.align		4
.L_225:
        /*00a8*/ 	.byte	0x04, 0x17
        /*00aa*/ 	.short	(.L_227 - .L_226)
.L_226:
        /*00ac*/ 	.word	0x00000000
        /*00b0*/ 	.short	0x0002
        /*00b2*/ 	.short	0x0010
        /*00b4*/ 	.byte	0x00, 0xf5, 0x21, 0x00


	//----- nvinfo : EIATTR_KPARAM_INFO
	.align		4
.L_227:
        /*00b8*/ 	.byte	0x04, 0x17
        /*00ba*/ 	.short	(.L_229 - .L_228)
.L_228:
        /*00bc*/ 	.word	0x00000000
        /*00c0*/ 	.short	0x0001
        /*00c2*/ 	.short	0x0008
        /*00c4*/ 	.byte	0x00, 0xf5, 0x21, 0x00


	//----- nvinfo : EIATTR_KPARAM_INFO
	.align		4
.L_229:
        /*00c8*/ 	.byte	0x04, 0x17
        /*00ca*/ 	.short	(.L_231 - .L_230)
.L_230:
        /*00cc*/ 	.word	0x00000000
        /*00d0*/ 	.short	0x0000
        /*00d2*/ 	.short	0x0000
        /*00d4*/ 	.byte	0x00, 0xf5, 0x21, 0x00


	//----- nvinfo : EIATTR_SPARSE_MMA_MASK
	.align		4
.L_231:
        /*00d8*/ 	.byte	0x03, 0x50
        /*00da*/ 	.short	0x0000


	//----- nvinfo : EIATTR_MAXREG_COUNT
	.align		4
        /*00dc*/ 	.byte	0x03, 0x1b
        /*00de*/ 	.short	0x00ff


	//----- nvinfo : EIATTR_MERCURY_ISA_VERSION
	.align		4
        /*00e0*/ 	.byte	0x03, 0x5f
        /*00e2*/ 	.short	0x0101


	//----- nvinfo : EIATTR_VRC_CTA_INIT_COUNT
	.align		4
        /*00e4*/ 	.byte	0x02, 0x4a
	.zero		1
	.zero		1


	//----- nvinfo : EIATTR_EXIT_INSTR_OFFSETS
	.align		4
        /*00e8*/ 	.byte	0x04, 0x1c
        /*00ea*/ 	.short	(.L_233 - .L_232)


	//   ....[0]....
.L_232:
        /*00ec*/ 	.word	0x000000a0


	//   ....[1]....
        /*00f0*/ 	.word	0x00000740


	//----- nvinfo : EIATTR_CRS_STACK_SIZE
	.align		4
.L_233:
        /*00f4*/ 	.byte	0x04, 0x1e
        /*00f6*/ 	.short	(.L_235 - .L_234)
.L_234:
        /*00f8*/ 	.word	0x00000000


	//----- nvinfo : EIATTR_CBANK_PARAM_SIZE
	.align		4
.L_235:
        /*00fc*/ 	.byte	0x03, 0x19
        /*00fe*/ 	.short	0x0051


	//----- nvinfo : EIATTR_PARAM_CBANK
	.align		4
        /*0100*/ 	.byte	0x04, 0x0a
        /*0102*/ 	.short	(.L_237 - .L_236)
	.align		4
.L_236:
        /*0104*/ 	.word	index@(.nv.constant0._Z17batch_norm_kernelPfS_S_S_S_S_S_S_iiifb)
        /*0108*/ 	.short	0x0380
        /*010a*/ 	.short	0x0051


	//----- nvinfo : EIATTR_SW_WAR
	.align		4
.L_237:
        /*010c*/ 	.byte	0x04, 0x36
        /*010e*/ 	.short	(.L_239 - .L_238)
.L_238:
        /*0110*/ 	.word	0x00000008
.L_239:


//--------------------- .nv.info._Z13conv2d_kernelPfS_S_S_iiiiiiii --------------------------
	.section	.nv.info._Z13conv2d_kernelPfS_S_S_iiiiiiii,"",@"SHT_CUDA_INFO"
	.sectionflags	@""
	.align	4


	//----- nvinfo : EIATTR_CUDA_API_VERSION
	.align		4
        /*0000*/ 	.byte	0x04, 0x37
        /*0002*/ 	.short	(.L_241 - .L_240)
.L_240:
        /*0004*/ 	.word	0x00000082


	//----- nvinfo : EIATTR_KPARAM_INFO
	.align		4
.L_241:
        /*0008*/ 	.byte	0x04, 0x17
        /*000a*/ 	.short	(.L_243 - .L_242)
.L_242:
        /*000c*/ 	.word	0x00000000
        /*0010*/ 	.short	0x000b
        /*0012*/ 	.short	0x003c
        /*0014*/ 	.byte	0x00, 0xf0, 0x11, 0x00


	//----- nvinfo : EIATTR_KPARAM_INFO
	.align		4
.L_243:
        /*0018*/ 	.byte	0x04, 0x17
        /*001a*/ 	.short	(.L_245 - .L_244)
.L_244:
        /*001c*/ 	.word	0x00000000
        /*0020*/ 	.short	0x000a
        /*0022*/ 	.short	0x0038
        /*0024*/ 	.byte	0x00, 0xf0, 0x11, 0x00


	//----- nvinfo : EIATTR_KPARAM_INFO
	.align		4
.L_245:
        /*0028*/ 	.byte	0x04, 0x17
        /*002a*/ 	.short	(.L_247 - .L_246)
.L_246:
        /*002c*/ 	.word	0x00000000
        /*0030*/ 	.short	0x0009
        /*0032*/ 	.short	0x0034
        /*0034*/ 	.byte	0x00, 0xf0, 0x11, 0x00


	//----- nvinfo : EIATTR_KPARAM_INFO
	.align		4
.L_247:
        /*0038*/ 	.byte	0x04, 0x17
        /*003a*/ 	.short	(.L_249 - .L_248)
.L_248:
        /*003c*/ 	.word	0x00000000
        /*0040*/ 	.short	0x0008
        /*0042*/ 	.short	0x0030
        /*0044*/ 	.byte	0x00, 0xf0, 0x11, 0x00


	//----- nvinfo : EIATTR_KPARAM_INFO
	.align		4
.L_249:
        /*0048*/ 	.byte	0x04, 0x17
        /*004a*/ 	.short	(.L_251 - .L_250)
.L_250:
        /*004c*/ 	.word	0x00000000
        /*0050*/ 	.short	0x0007
        /*0052*/ 	.short	0x002c
        /*0054*/ 	.byte	0x00, 0xf0, 0x11, 0x00


	//----- nvinfo : EIATTR_KPARAM_INFO
	.align		4
.L_251:
        /*0058*/ 	.byte	0x04, 0x17
        /*005a*/ 	.short	(.L_253 - .L_252)
.L_252:
        /*005c*/ 	.word	0x00000000
        /*0060*/ 	.short	0x0006
        /*0062*/ 	.short	0x0028
        /*0064*/ 	.byte	0x00, 0xf0, 0x11, 0x00


	//----- nvinfo : EIATTR_KPARAM_INFO
	.align		4
.L_253:
        /*0068*/ 	.byte	0x04, 0x17
        /*006a*/ 	.short	(.L_255 - .L_254)
.L_254:
        /*006c*/ 	.word	0x00000000
        /*0070*/ 	.short	0x0005
        /*0072*/ 	.short	0x0024
        /*0074*/ 	.byte	0x00, 0xf0, 0x11, 0x00


	//----- nvinfo : EIATTR_KPARAM_INFO
	.align		4
.L_255:
        /*0078*/ 	.byte	0x04, 0x17
        /*007a*/ 	.short	(.L_257 - .L_256)
.L_256:
        /*007c*/ 	.word	0x00000000
        /*0080*/ 	.short	0x0004
        /*0082*/ 	.short	0x0020
        /*0084*/ 	.byte	0x00, 0xf0, 0x11, 0x00


	//----- nvinfo : EIATTR_KPARAM_INFO
	.align		4
.L_257:
        /*0088*/ 	.byte	0x04, 0x17
        /*008a*/ 	.short	(.L_259 - .L_258)
.L_258:
        /*008c*/ 	.word	0x00000000
        /*0090*/ 	.short	0x0003
        /*0092*/ 	.short	0x0018
        /*0094*/ 	.byte	0x00, 0xf5, 0x21, 0x00


	//----- nvinfo : EIATTR_KPARAM_INFO
	.align		4
.L_259:
        /*0098*/ 	.byte	0x04, 0x17
        /*009a*/ 	.short	(.L_261 - .L_260)
.L_260:
        /*009c*/ 	.word	0x00000000
        /*00a0*/ 	.short	0x0002
        /*00a2*/ 	.short	0x0010
        /*00a4*/ 	.byte	0x00, 0xf5, 0x21, 0x00


	//----- nvinfo : EIATTR_KPARAM_INFO
	.align		4
.L_261:
        /*00a8*/ 	.byte	0x04, 0x17
        /*00aa*/ 	.short	(.L_263 - .L_262)
.L_262:
        /*00ac*/ 	.word	0x00000000
        /*00b0*/ 	.short	0x0001
        /*00b2*/ 	.short	0x0008
        /*00b4*/ 	.byte	0x00, 0xf5, 0x21, 0x00


	//----- nvinfo : EIATTR_KPARAM_INFO
	.align		4
.L_263:
        /*00b8*/ 	.byte	0x04, 0x17
        /*00ba*/ 	.short	(.L_265 - .L_264)
.L_264:
        /*00bc*/ 	.word	0x00000000
        /*00c0*/ 	.short	0x0000
        /*00c2*/ 	.short	0x0000
        /*00c4*/ 	.byte	0x00, 0xf5, 0x21, 0x00


	//----- nvinfo : EIATTR_SPARSE_MMA_MASK
	.align		4
.L_265:
        /*00c8*/ 	.byte	0x03, 0x50
        /*00ca*/ 	.short	0x0000


	//----- nvinfo : EIATTR_MAXREG_COUNT
	.align		4
        /*00cc*/ 	.byte	0x03, 0x1b
        /*00ce*/ 	.short	0x00ff


	//----- nvinfo : EIATTR_MERCURY_ISA_VERSION
	.align		4
        /*00d0*/ 	.byte	0x03, 0x5f
        /*00d2*/ 	.short	0x0101


	//----- nvinfo : EIATTR_VRC_CTA_INIT_COUNT
	.align		4
        /*00d4*/ 	.byte	0x02, 0x4a
	.zero		1
	.zero		1


	//----- nvinfo : EIATTR_EXIT_INSTR_OFFSETS
	.align		4
        /*00d8*/ 	.byte	0x04, 0x1c
        /*00da*/ 	.short	(.L_267 - .L_266)


	//   ....[0]....
.L_266:
        /*00dc*/ 	.word	0x00000390


	//   ....[1]....
        /*00e0*/ 	.word	0x00001800


	//----- nvinfo : EIATTR_CRS_STACK_SIZE
	.align		4
.L_267:
        /*00e4*/ 	.byte	0x04, 0x1e
        /*00e6*/ 	.short	(.L_269 - .L_268)
.L_268:
        /*00e8*/ 	.word	0x00000000


	//----- nvinfo : EIATTR_CBANK_PARAM_SIZE
	.align		4
.L_269:
        /*00ec*/ 	.byte	0x03, 0x19
        /*00ee*/ 	.short	0x0040


	//----- nvinfo : EIATTR_PARAM_CBANK
	.align		4
        /*00f0*/ 	.byte	0x04, 0x0a
        /*00f2*/ 	.short	(.L_271 - .L_270)
	.align		4
.L_270:
        /*00f4*/ 	.word	index@(.nv.constant0._Z13conv2d_kernelPfS_S_S_iiiiiiii)
        /*00f8*/ 	.short	0x0380
        /*00fa*/ 	.short	0x0040


	//----- nvinfo : EIATTR_SW_WAR
	.align		4
.L_271:
        /*00fc*/ 	.byte	0x04, 0x36
        /*00fe*/ 	.short	(.L_273 - .L_272)
.L_272:
        /*0100*/ 	.word	0x00000008
.L_273:


//--------------------- .nv.callgraph             --------------------------
	.section	.nv.callgraph,"",@"SHT_CUDA_CALLGRAPH"
	.align	4
	.sectionentsize	8
	.align		4
        /*0000*/ 	.word	0x00000000
	.align		4
        /*0004*/ 	.word	0xffffffff
	.align		4
        /*0008*/ 	.word	0x00000000
	.align		4
        /*000c*/ 	.word	0xfffffffe
	.align		4
        /*0010*/ 	.word	0x00000000
	.align		4
        /*0014*/ 	.word	0xfffffffd
	.align		4
        /*0018*/ 	.word	0x00000000
	.align		4
        /*001c*/ 	.word	0xfffffffc


//--------------------- .text._Z17sgd_update_kernelPfS_fi --------------------------
	.section	.text._Z17sgd_update_kernelPfS_fi,"ax",@progbits
	.align	128
        .global         _Z17sgd_update_kernelPfS_fi
        .type           _Z17sgd_update_kernelPfS_fi,@function
        .size           _Z17sgd_update_kernelPfS_fi,(.L_x_144 - _Z17sgd_update_kernelPfS_fi)
        .other          _Z17sgd_update_kernelPfS_fi,@"STO_CUDA_ENTRY STV_DEFAULT"
_Z17sgd_update_kernelPfS_fi:
.text._Z17sgd_update_kernelPfS_fi:
[----:B------:R-:W-:Y:S01]  /*0000*/  LDC R1, c[0x0][0x37c] ;  /* 0x0000df00ff017b82 */ /* 0x000fe20000000800 */
[----:B------:R-:W0:Y:S07]  /*0010*/  S2R R0, SR_TID.X ;  /* 0x0000000000007919 */ /* 0x000e2e0000002100 */
[----:B------:R-:W0:Y:S01]  /*0020*/  S2UR UR4, SR_CTAID.X ;  /* 0x00000000000479c3 */ /* 0x000e220000002500 */
[----:B------:R-:W1:Y:S07]  /*0030*/  LDCU UR5, c[0x0][0x394] ;  /* 0x00007280ff0577ac */ /* 0x000e6e0008000800 */
[----:B------:R-:W0:Y:S02]  /*0040*/  LDC R7, c[0x0][0x360] ;  /* 0x0000d800ff077b82 */ /* 0x000e240000000800 */
[----:B0-----:R-:W-:-:S05]  /*0050*/  IMAD R7, R7, UR4, R0 ;  /* 0x0000000407077c24 */ /* 0x001fca000f8e0200 */
[----:B-1----:R-:W-:-:S13]  /*0060*/  ISETP.GE.AND P0, PT, R7, UR5, PT ;  /* 0x0000000507007c0c */ /* 0x002fda000bf06270 */
[----:B------:R-:W-:Y:S05]  /*0070*/  @P0 EXIT ;  /* 0x000000000000094d */ /* 0x000fea0003800000 */
[----:B------:R-:W0:Y:S01]  /*0080*/  LDC.64 R2, c[0x0][0x388] ;  /* 0x0000e200ff027b82 */ /* 0x000e220000000a00 */
[----:B------:R-:W1:Y:S01]  /*0090*/  LDCU.64 UR4, c[0x0][0x358] ;  /* 0x00006b00ff0477ac */ /* 0x000e620008000a00 */
[----:B------:R-:W2:Y:S06]  /*00a0*/  LDCU UR6, c[0x0][0x390] ;  /* 0x00007200ff0677ac */ /* 0x000eac0008000800 */
[----:B------:R-:W3:Y:S01]  /*00b0*/  LDC.64 R4, c[0x0][0x380] ;  /* 0x0000e000ff047b82 */ /* 0x000ee20000000a00 */
[----:B0-----:R-:W-:-:S06]  /*00c0*/  IMAD.WIDE R2, R7, 0x4, R2 ;  /* 0x0000000407027825 */ /* 0x001fcc00078e0202 */
[----:B-1----:R-:W2:Y:S01]  /*00d0*/  LDG.E R2, desc[UR4][R2.64] ;  /* 0x0000000402027981 */ /* 0x002ea2000c1e1900 */
[----:B---3--:R-:W-:-:S05]  /*00e0*/  IMAD.WIDE R4, R7, 0x4, R4 ;  /* 0x0000000407047825 */ /* 0x008fca00078e0204 */
[----:B------:R-:W2:Y:S02]  /*00f0*/  LDG.E R7, desc[UR4][R4.64] ;  /* 0x0000000404077981 */ /* 0x000ea4000c1e1900 */
[----:B--2---:R-:W-:-:S05]  /*0100*/  FFMA R7, -R2, UR6, R7 ;  /* 0x0000000602077c23 */ /* 0x004fca0008000107 */
[----:B------:R-:W-:Y:S01]  /*0110*/  STG.E desc[UR4][R4.64], R7 ;  /* 0x0000000704007986 */ /* 0x000fe2000c101904 */
[----:B------:R-:W-:Y:S05]  /*0120*/  EXIT ;  /* 0x000000000000794d */ /* 0x000fea0003800000 */
.L_x_0:
[----:B------:R-:W-:-:S00]  /*0130*/  BRA `(.L_x_0) ;  /* 0xfffffffc00fc7947 */ /* 0x000fc0000383ffff */
[----:B------:R-:W-:-:S00]  /*0140*/  NOP ;  /* 0x0000000000007918 */ /* 0x000fc00000000000 */
        /* <DEDUP_REMOVED lines=11> */
.L_x_144:


//--------------------- .text._Z25cross_entropy_loss_kernelPfPiS_S_ii --------------------------
	.section	.text._Z25cross_entropy_loss_kernelPfPiS_S_ii,"ax",@progbits
	.align	128
        .global         _Z25cross_entropy_loss_kernelPfPiS_S_ii
        .type           _Z25cross_entropy_loss_kernelPfPiS_S_ii,@function
        .size           _Z25cross_entropy_loss_kernelPfPiS_S_ii,(.L_x_139 - _Z25cross_entropy_loss_kernelPfPiS_S_ii)
        .other          _Z25cross_entropy_loss_kernelPfPiS_S_ii,@"STO_CUDA_ENTRY STV_DEFAULT"
_Z25cross_entropy_loss_kernelPfPiS_S_ii:
.text._Z25cross_entropy_loss_kernelPfPiS_S_ii:
        /* <DEDUP_REMOVED lines=9> */
[----:B------:R-:W1:Y:S01]  /*0090*/  LDCU UR5, c[0x0][0x3a4] ;  /* 0x00007480ff0577ac */ /* 0x000e620008000800 */
[----:B------:R-:W2:Y:S06]  /*00a0*/  LDCU.64 UR8, c[0x0][0x358] ;  /* 0x00006b00ff0877ac */ /* 0x000eac0008000a00 */
[----:B------:R-:W3:Y:S01]  /*00b0*/  LDC.64 R4, c[0x0][0x380] ;  /* 0x0000e000ff047b82 */ /* 0x000ee20000000a00 */
[C---:B-1----:R-:W-:Y:S02]  /*00c0*/  IMAD R16, R3.reuse, UR5, RZ ;  /* 0x0000000503107c24 */ /* 0x042fe4000f8e02ff */
[----:B0-----:R-:W-:-:S06]  /*00d0*/  IMAD.WIDE R14, R3, 0x4, R14 ;  /* 0x00000004030e7825 */ /* 0x001fcc00078e020e */
[----:B--2---:R0:W5:Y:S01]  /*00e0*/  LDG.E R14, desc[UR8][R14.64] ;  /* 0x000000080e0e7981 */ /* 0x004162000c1e1900 */
[----:B---3--:R-:W-:-:S05]  /*00f0*/  IMAD.WIDE R4, R16, 0x4, R4 ;  /* 0x0000000410047825 */ /* 0x008fca00078e0204 */
[----:B------:R0:W5:Y:S01]  /*0100*/  LDG.E R12, desc[UR8][R4.64] ;  /* 0x00000008040c7981 */ /* 0x000162000c1e1900 */
[----:B------:R-:W-:-:S09]  /*0110*/  UISETP.GE.AND UP0, UPT, UR5, 0x2, UPT ;  /* 0x000000020500788c */ /* 0x000fd2000bf06270 */
[----:B0-----:R-:W-:Y:S05]  /*0120*/  BRA.U !UP0, `(.L_x_1) ;  /* 0x0000000508547547 */ /* 0x001fea000b800000 */
[----:B------:R-:W-:Y:S01]  /*0130*/  UIADD3 UR4, UPT, UPT, UR5, -0x1, URZ ;  /* 0xffffffff05047890 */ /* 0x000fe2000fffe0ff */
[----:B------:R-:W-:Y:S01]  /*0140*/  HFMA2 R7, -RZ, RZ, 0, 5.9604644775390625e-08 ;  /* 0x00000001ff077431 */ /* 0x000fe200000001ff */
[----:B------:R-:W-:Y:S02]  /*0150*/  UIADD3 UR5, UPT, UPT, UR5, -0x2, URZ ;  /* 0xfffffffe05057890 */ /* 0x000fe4000fffe0ff */
[----:B------:R-:W-:Y:S02]  /*0160*/  ULOP3.LUT UR6, UR4, 0xf, URZ, 0xc0, !UPT ;  /* 0x0000000f04067892 */ /* 0x000fe4000f8ec0ff */
[----:B------:R-:W-:-:S09]  /*0170*/  UISETP.GE.U32.AND UP0, UPT, UR5, 0xf, UPT ;  /* 0x0000000f0500788c */ /* 0x000fd2000bf06070 */
[----:B------:R-:W-:Y:S05]  /*0180*/  BRA.U !UP0, `(.L_x_2) ;  /* 0x0000000108947547 */ /* 0x000fea000b800000 */
[----:B------:R-:W-:Y:S01]  /*0190*/  IADD3 R11, P0, PT, R4, 0x20, RZ ;  /* 0x00000020040b7810 */ /* 0x000fe20007f1e0ff */
[----:B------:R-:W-:Y:S01]  /*01a0*/  ULOP3.LUT UR5, UR4, 0xfffffff0, URZ, 0xc0, !UPT ;  /* 0xfffffff004057892 */ /* 0x000fe2000f8ec0ff */
[----:B------:R-:W-:Y:S02]  /*01b0*/  MOV R0, RZ ;  /* 0x000000ff00007202 */ /* 0x000fe40000000f00 */
[----:B------:R-:W-:Y:S01]  /*01c0*/  IADD3.X R3, PT, PT, RZ, R5, RZ, P0, !PT ;  /* 0x00000005ff037210 */ /* 0x000fe200007fe4ff */
[----:B------:R-:W-:-:S12]  /*01d0*/  UIADD3 UR5, UPT, UPT, -UR5, URZ, URZ ;  /* 0x000000ff05057290 */ /* 0x000fd8000fffe1ff */
.L_x_3:
[----:B------:R-:W-:-:S05]  /*01e0*/  MOV R2, R11 ;  /* 0x0000000b00027202 */ /* 0x000fca0000000f00 */
[----:B------:R-:W2:Y:S04]  /*01f0*/  LDG.E R11, desc[UR8][R2.64+-0x1c] ;  /* 0xffffe408020b7981 */ /* 0x000ea8000c1e1900 */
[----:B------:R-:W2:Y:S04]  /*0200*/  LDG.E R10, desc[UR8][R2.64+-0x18] ;  /* 0xffffe808020a7981 */ /* 0x000ea8000c1e1900 */
[----:B------:R-:W3:Y:S04]  /*0210*/  LDG.E R13, desc[UR8][R2.64+-0x14] ;  /* 0xffffec08020d7981 */ /* 0x000ee8000c1e1900 */
[----:B------:R-:W3:Y:S04]  /*0220*/  LDG.E R15, desc[UR8][R2.64+-0x10] ;  /* 0xfffff008020f7981 */ /* 0x000ee8000c1e1900 */
[----:B------:R-:W4:Y:S04]  /*0230*/  LDG.E R17, desc[UR8][R2.64+-0xc] ;  /* 0xfffff40802117981 */ /* 0x000f28000c1e1900 */
        /* <DEDUP_REMOVED lines=10> */
[----:B------:R0:W4:Y:S01]  /*02e0*/  LDG.E R7, desc[UR8][R2.64+0x20] ;  /* 0x0000200802077981 */ /* 0x000122000c1e1900 */
[----:B------:R-:W-:Y:S01]  /*02f0*/  UIADD3 UR5, UPT, UPT, UR5, 0x10, URZ ;  /* 0x0000001005057890 */ /* 0x000fe2000fffe0ff */
[----:B------:R-:W-:-:S03]  /*0300*/  IADD3 R0, PT, PT, R0, 0x10, RZ ;  /* 0x0000001000007810 */ /* 0x000fc60007ffe0ff */
[----:B------:R-:W-:Y:S01]  /*0310*/  UISETP.NE.AND UP0, UPT, UR5, URZ, UPT ;  /* 0x000000ff0500728c */ /* 0x000fe2000bf05270 */
[----:B--2--5:R-:W-:Y:S02]  /*0320*/  FMNMX3 R10, R12, R11, R10, !PT ;  /* 0x0000000b0c0a7276 */ /* 0x024fe4000780000a */
[----:B------:R-:W-:-:S04]  /*0330*/  IADD3 R11, P0, PT, R2, 0x40, RZ ;  /* 0x00000040020b7810 */ /* 0x000fc80007f1e0ff */
[----:B0-----:R-:W-:Y:S02]  /*0340*/  IADD3.X R3, PT, PT, RZ, R3, RZ, P0, !PT ;  /* 0x00000003ff037210 */ /* 0x001fe400007fe4ff */
[----:B---3--:R-:W-:-:S04]  /*0350*/  FMNMX3 R10, R10, R13, R15, !PT ;  /* 0x0000000d0a0a7276 */ /* 0x008fc8000780000f */
[----:B----4-:R-:W-:-:S04]  /*0360*/  FMNMX3 R10, R10, R17, R18, !PT ;  /* 0x000000110a0a7276 */ /* 0x010fc80007800012 */
[----:B------:R-:W-:-:S04]  /*0370*/  FMNMX3 R10, R10, R19, R20, !PT ;  /* 0x000000130a0a7276 */ /* 0x000fc80007800014 */
[----:B------:R-:W-:-:S04]  /*0380*/  FMNMX3 R10, R10, R21, R22, !PT ;  /* 0x000000150a0a7276 */ /* 0x000fc80007800016 */
[----:B------:R-:W-:-:S04]  /*0390*/  FMNMX3 R10, R10, R23, R24, !PT ;  /* 0x000000170a0a7276 */ /* 0x000fc80007800018 */
[----:B------:R-:W-:-:S04]  /*03a0*/  FMNMX3 R6, R10, R9, R6, !PT ;  /* 0x000000090a067276 */ /* 0x000fc80007800006 */
[----:B------:R-:W-:Y:S01]  /*03b0*/  FMNMX3 R12, R6, R8, R7, !PT ;  /* 0x00000008060c7276 */ /* 0x000fe20007800007 */
[----:B------:R-:W-:Y:S06]  /*03c0*/  BRA.U UP0, `(.L_x_3) ;  /* 0xfffffffd00847547 */ /* 0x000fec000b83ffff */
[----:B------:R-:W-:-:S07]  /*03d0*/  IADD3 R7, PT, PT, R0, 0x1, RZ ;  /* 0x0000000100077810 */ /* 0x000fce0007ffe0ff */
.L_x_2:
[----:B------:R-:W-:-:S09]  /*03e0*/  UISETP.NE.AND UP0, UPT, UR6, URZ, UPT ;  /* 0x000000ff0600728c */ /* 0x000fd2000bf05270 */
[----:B------:R-:W-:Y:S05]  /*03f0*/  BRA.U !UP0, `(.L_x_1) ;  /* 0x0000000108a07547 */ /* 0x000fea000b800000 */
[----:B------:R-:W-:Y:S02]  /*0400*/  UISETP.GE.U32.AND UP0, UPT, UR6, 0x8, UPT ;  /* 0x000000080600788c */ /* 0x000fe4000bf06070 */
[----:B------:R-:W-:-:S04]  /*0410*/  ULOP3.LUT UR5, UR4, 0x7, URZ, 0xc0, !UPT ;  /* 0x0000000704057892 */ /* 0x000fc8000f8ec0ff */
[----:B------:R-:W-:-:S03]  /*0420*/  UISETP.NE.AND UP1, UPT, UR5, URZ, UPT ;  /* 0x000000ff0500728c */ /* 0x000fc6000bf25270 */
[----:B------:R-:W-:Y:S08]  /*0430*/  BRA.U !UP0, `(.L_x_4) ;  /* 0x0000000108387547 */ /* 0x000ff0000b800000 */
[----:B------:R-:W-:-:S05]  /*0440*/  IMAD.WIDE R2, R7, 0x4, R4 ;  /* 0x0000000407027825 */ /* 0x000fca00078e0204 */
[----:B------:R-:W2:Y:S04]  /*0450*/  LDG.E R9, desc[UR8][R2.64] ;  /* 0x0000000802097981 */ /* 0x000ea8000c1e1900 */
[----:B------:R-:W2:Y:S04]  /*0460*/  LDG.E R0, desc[UR8][R2.64+0x4] ;  /* 0x0000040802007981 */ /* 0x000ea8000c1e1900 */
[----:B------:R-:W3:Y:S04]  /*0470*/  LDG.E R11, desc[UR8][R2.64+0x8] ;  /* 0x00000808020b7981 */ /* 0x000ee8000c1e1900 */
[----:B------:R-:W3:Y:S04]  /*0480*/  LDG.E R6, desc[UR8][R2.64+0xc] ;  /* 0x00000c0802067981 */ /* 0x000ee8000c1e1900 */
[----:B------:R-:W4:Y:S04]  /*0490*/  LDG.E R13, desc[UR8][R2.64+0x10] ;  /* 0x00001008020d7981 */ /* 0x000f28000c1e1900 */
[----:B------:R-:W4:Y:S04]  /*04a0*/  LDG.E R8, desc[UR8][R2.64+0x14] ;  /* 0x0000140802087981 */ /* 0x000f28000c1e1900 */
[----:B------:R-:W4:Y:S04]  /*04b0*/  LDG.E R15, desc[UR8][R2.64+0x18] ;  /* 0x00001808020f7981 */ /* 0x000f28000c1e1900 */
[----:B------:R-:W4:Y:S01]  /*04c0*/  LDG.E R10, desc[UR8][R2.64+0x1c] ;  /* 0x00001c08020a7981 */ /* 0x000f22000c1e1900 */
[----:B------:R-:W-:-:S02]  /*04d0*/  IADD3 R7, PT, PT, R7, 0x8, RZ ;  /* 0x0000000807077810 */ /* 0x000fc40007ffe0ff */
[----:B--2--5:R-:W-:-:S04]  /*04e0*/  FMNMX3 R0, R12, R9, R0, !PT ;  /* 0x000000090c007276 */ /* 0x024fc80007800000 */
[----:B---3--:R-:W-:-:S04]  /*04f0*/  FMNMX3 R0, R0, R11, R6, !PT ;  /* 0x0000000b00007276 */ /* 0x008fc80007800006 */
[----:B----4-:R-:W-:-:S04]  /*0500*/  FMNMX3 R0, R0, R13, R8, !PT ;  /* 0x0000000d00007276 */ /* 0x010fc80007800008 */
[----:B------:R-:W-:-:S07]  /*0510*/  FMNMX3 R12, R0, R15, R10, !PT ;  /* 0x0000000f000c7276 */ /* 0x000fce000780000a */
.L_x_4:
        /* <DEDUP_REMOVED lines=9> */
[----:B------:R-:W3:Y:S01]  /*05b0*/  LDG.E R6, desc[UR8][R2.64+0xc] ;  /* 0x00000c0802067981 */ /* 0x000ee2000c1e1900 */
[----:B------:R-:W-:-:S02]  /*05c0*/  IADD3 R7, PT, PT, R7, 0x4, RZ ;  /* 0x0000000407077810 */ /* 0x000fc40007ffe0ff */
[----:B--2--5:R-:W-:-:S04]  /*05d0*/  FMNMX3 R0, R12, R9, R0, !PT ;  /* 0x000000090c007276 */ /* 0x024fc80007800000 */
[----:B---3--:R-:W-:-:S07]  /*05e0*/  FMNMX3 R12, R0, R11, R6, !PT ;  /* 0x0000000b000c7276 */ /* 0x008fce0007800006 */
.L_x_5:
[----:B------:R-:W-:Y:S05]  /*05f0*/  BRA.U !UP1, `(.L_x_1) ;  /* 0x0000000109207547 */ /* 0x000fea000b800000 */
[----:B------:R-:W-:-:S12]  /*0600*/  UIADD3 UR4, UPT, UPT, -UR4, URZ, URZ ;  /* 0x000000ff04047290 */ /* 0x000fd8000fffe1ff */
.L_x_6:
[----:B------:R-:W-:-:S06]  /*0610*/  IMAD.WIDE R2, R7, 0x4, R4 ;  /* 0x0000000407027825 */ /* 0x000fcc00078e0204 */
[----:B------:R-:W2:Y:S01]  /*0620*/  LDG.E R3, desc[UR8][R2.64] ;  /* 0x0000000802037981 */ /* 0x000ea2000c1e1900 */
[----:B------:R-:W-:Y:S01]  /*0630*/  UIADD3 UR4, UPT, UPT, UR4, 0x1, URZ ;  /* 0x0000000104047890 */ /* 0x000fe2000fffe0ff */
[----:B------:R-:W-:-:S03]  /*0640*/  IADD3 R7, PT, PT, R7, 0x1, RZ ;  /* 0x0000000107077810 */ /* 0x000fc60007ffe0ff */
[----:B------:R-:W-:Y:S01]  /*0650*/  UISETP.NE.AND UP0, UPT, UR4, URZ, UPT ;  /* 0x000000ff0400728c */ /* 0x000fe2000bf05270 */
[----:B--2--5:R-:W-:-:S08]  /*0660*/  FMNMX R12, R3, R12, !PT ;  /* 0x0000000c030c7209 */ /* 0x024fd00007800000 */
[----:B------:R-:W-:Y:S05]  /*0670*/  BRA.U UP0, `(.L_x_6) ;  /* 0xfffffffd00e47547 */ /* 0x000fea000b83ffff */
.L_x_1:
[----:B------:R-:W0:Y:S01]  /*0680*/  LDC R0, c[0x0][0x3a4] ;  /* 0x0000e900ff007b82 */ /* 0x000e220000000800 */
[----:B------:R-:W-:Y:S01]  /*0690*/  HFMA2 R10, -RZ, RZ, 0, 0 ;  /* 0x00000000ff0a7431 */ /* 0x000fe200000001ff */
[----:B0-----:R-:W-:-:S13]  /*06a0*/  ISETP.GE.AND P2, PT, R0, 0x1, PT ;  /* 0x000000010000780c */ /* 0x001fda0003f46270 */
[----:B------:R-:W-:Y:S05]  /*06b0*/  @!P2 BRA `(.L_x_7) ;  /* 0x0000000800f8a947 */ /* 0x000fea0003800000 */
[C---:B------:R-:W-:Y:S02]  /*06c0*/  ISETP.GE.U32.AND P1, PT, R0.reuse, 0x8, PT ;  /* 0x000000080000780c */ /* 0x040fe40003f26070 */
[----:B------:R-:W-:Y:S02]  /*06d0*/  LOP3.LUT R23, R0, 0x7, RZ, 0xc0, !PT ;  /* 0x0000000700177812 */ /* 0x000fe400078ec0ff */
[----:B------:R-:W-:Y:S02]  /*06e0*/  MOV R10, RZ ;  /* 0x000000ff000a7202 */ /* 0x000fe40000000f00 */
[----:B------:R-:W-:Y:S02]  /*06f0*/  ISETP.NE.AND P0, PT, R23, RZ, PT ;  /* 0x000000ff1700720c */ /* 0x000fe40003f05270 */
[----:B------:R-:W-:-:S05]  /*0700*/  MOV R7, RZ ;  /* 0x000000ff00077202 */ /* 0x000fca0000000f00 */
[----:B------:R-:W-:Y:S06]  /*0710*/  @!P1 BRA `(.L_x_8) ;  /* 0x0000000400709947 */ /* 0x000fec0003800000 */
[----:B------:R-:W-:Y:S02]  /*0720*/  IADD3 R2, P1, PT, R4, 0x10, RZ ;  /* 0x0000001004027810 */ /* 0x000fe40007f3e0ff */
[----:B------:R-:W-:Y:S02]  /*0730*/  LOP3.LUT R7, R0, 0x7ffffff8, RZ, 0xc0, !PT ;  /* 0x7ffffff800077812 */ /* 0x000fe400078ec0ff */
[----:B------:R-:W-:Y:S02]  /*0740*/  MOV R10, RZ ;  /* 0x000000ff000a7202 */ /* 0x000fe40000000f00 */
[----:B------:R-:W-:Y:S02]  /*0750*/  IADD3.X R3, PT, PT, RZ, R5, RZ, P1, !PT ;  /* 0x00000005ff037210 */ /* 0x000fe40000ffe4ff */
[----:B------:R-:W-:-:S07]  /*0760*/  IADD3 R6, PT, PT, -R7, RZ, RZ ;  /* 0x000000ff07067210 */ /* 0x000fce0007ffe1ff */
.L_x_9:
[----:B------:R-:W2:Y:S04]  /*0770*/  LDG.E R9, desc[UR8][R2.64+-0x10] ;  /* 0xfffff00802097981 */ /* 0x000ea8000c1e1900 */
[----:B------:R-:W3:Y:S04]  /*0780*/  LDG.E R25, desc[UR8][R2.64+-0xc] ;  /* 0xfffff40802197981 */ /* 0x000ee8000c1e1900 */
[----:B------:R-:W4:Y:S04]  /*0790*/  LDG.E R19, desc[UR8][R2.64+-0x4] ;  /* 0xfffffc0802137981 */ /* 0x000f28000c1e1900 */
[----:B------:R-:W4:Y:S04]  /*07a0*/  LDG.E R21, desc[UR8][R2.64+-0x8] ;  /* 0xfffff80802157981 */ /* 0x000f28000c1e1900 */
[----:B------:R-:W4:Y:S04]  /*07b0*/  LDG.E R17, desc[UR8][R2.64+0x4] ;  /* 0x0000040802117981 */ /* 0x000f28000c1e1900 */
[----:B------:R-:W4:Y:S04]  /*07c0*/  LDG.E R15, desc[UR8][R2.64] ;  /* 0x00000008020f7981 */ /* 0x000f28000c1e1900 */
[----:B------:R-:W4:Y:S04]  /*07d0*/  LDG.E R13, desc[UR8][R2.64+0x8] ;  /* 0x00000808020d7981 */ /* 0x000f28000c1e1900 */
[----:B------:R0:W4:Y:S01]  /*07e0*/  LDG.E R11, desc[UR8][R2.64+0xc] ;  /* 0x00000c08020b7981 */ /* 0x000122000c1e1900 */
[----:B------:R-:W-:Y:S01]  /*07f0*/  HFMA2 R8, -RZ, RZ, 0.96630859375, -0.0022525787353515625 ;  /* 0x3bbb989dff087431 */ /* 0x000fe200000001ff */
[----:B------:R-:W-:-:S04]  /*0800*/  IADD3 R6, PT, PT, R6, 0x8, RZ ;  /* 0x0000000806067810 */ /* 0x000fc80007ffe0ff */
[----:B------:R-:W-:Y:S02]  /*0810*/  ISETP.NE.AND P1, PT, R6, RZ, PT ;  /* 0x000000ff0600720c */ /* 0x000fe40003f25270 */
[----:B0-----:R-:W-:-:S04]  /*0820*/  IADD3 R2, P3, PT, R2, 0x20, RZ ;  /* 0x0000002002027810 */ /* 0x001fc80007f7e0ff */
[----:B------:R-:W-:Y:S01]  /*0830*/  IADD3.X R3, PT, PT, RZ, R3, RZ, P3, !PT ;  /* 0x00000003ff037210 */ /* 0x000fe20001ffe4ff */
[----:B--2--5:R-:W-:Y:S01]  /*0840*/  FADD R27, R9, -R12 ;  /* 0x8000000c091b7221 */ /* 0x024fe20000000000 */
[----:B------:R-:W-:-:S03]  /*0850*/  MOV R9, 0x437c0000 ;  /* 0x437c000000097802 */ /* 0x000fc60000000f00 */
[----:B------:R-:W-:Y:S01]  /*0860*/  FFMA.SAT R20, R27, R8, 0.5 ;  /* 0x3f0000001b147423 */ /* 0x000fe20000002008 */
[----:B---3--:R-:W-:-:S03]  /*0870*/  FADD R25, R25, -R12 ;  /* 0x8000000c19197221 */ /* 0x008fc60000000000 */
[----:B------:R-:W-:Y:S01]  /*0880*/  FFMA.RM R20, R20, R9, 12582913 ;  /* 0x4b40000114147423 */ /* 0x000fe20000004009 */
[----:B------:R-:W-:-:S03]  /*0890*/  FFMA.SAT R24, R25, R8, 0.5 ;  /* 0x3f00000019187423 */ /* 0x000fc60000002008 */
[----:B------:R-:W-:-:S04]  /*08a0*/  FADD R18, R20, -12583039 ;  /* 0xcb40007f14127421 */ /* 0x000fc80000000000 */
[----:B------:R-:W-:Y:S01]  /*08b0*/  FFMA R22, R27, 1.4426950216293334961, -R18 ;  /* 0x3fb8aa3b1b167823 */ /* 0x000fe20000000812 */
[----:B------:R-:W-:-:S03]  /*08c0*/  FFMA.RM R18, R24, R9, 12582913 ;  /* 0x4b40000118127423 */ /* 0x000fc60000004009 */
[----:B------:R-:W-:Y:S01]  /*08d0*/  FFMA R27, R27, 1.925963033500011079e-08, R22 ;  /* 0x32a570601b1b7823 */ /* 0x000fe20000000016 */
[----:B------:R-:W-:-:S04]  /*08e0*/  FADD R22, R18, -12583039 ;  /* 0xcb40007f12167421 */ /* 0x000fc80000000000 */
[C---:B------:R-:W-:Y:S01]  /*08f0*/  FFMA R22, R25.reuse, 1.4426950216293334961, -R22 ;  /* 0x3fb8aa3b19167823 */ /* 0x040fe20000000816 */
[----:B------:R-:W0:Y:S03]  /*0900*/  MUFU.EX2 R27, R27 ;  /* 0x0000001b001b7308 */ /* 0x000e260000000800 */
[----:B------:R-:W-:-:S06]  /*0910*/  FFMA R22, R25, 1.925963033500011079e-08, R22 ;  /* 0x32a5706019167823 */ /* 0x000fcc0000000016 */
[----:B------:R-:W1:Y:S01]  /*0920*/  MUFU.EX2 R22, R22 ;  /* 0x0000001600167308 */ /* 0x000e620000000800 */
[----:B------:R-:W-:Y:S02]  /*0930*/  SHF.L.U32 R25, R20, 0x17, RZ ;  /* 0x0000001714197819 */ /* 0x000fe400000006ff */
[----:B------:R-:W-:Y:S01]  /*0940*/  SHF.L.U32 R18, R18, 0x17, RZ ;  /* 0x0000001712127819 */ /* 0x000fe200000006ff */
[----:B----4-:R-:W-:Y:S02]  /*0950*/  FADD R21, R21, -R12 ;  /* 0x8000000c15157221 */ /* 0x010fe40000000000 */
[----:B0-----:R-:W-:Y:S01]  /*0960*/  FFMA R29, R25, R27, R10 ;  /* 0x0000001b191d7223 */ /* 0x001fe2000000000a */
[--C-:B------:R-:W-:Y:S01]  /*0970*/  FADD R25, R19, -R12.reuse ;  /* 0x8000000c13197221 */ /* 0x100fe20000000000 */
[--C-:B------:R-:W-:Y:S01]  /*0980*/  FADD R27, R17, -R12.reuse ;  /* 0x8000000c111b7221 */ /* 0x100fe20000000000 */
[-C--:B------:R-:W-:Y:S02]  /*0990*/  FFMA.SAT R20, R21, R8.reuse, 0.5 ;  /* 0x3f00000015147423 */ /* 0x080fe40000002008 */
[-C--:B------:R-:W-:Y:S01]  /*09a0*/  FFMA.SAT R24, R25, R8.reuse, 0.5 ;  /* 0x3f00000019187423 */ /* 0x080fe20000002008 */
[----:B------:R-:W-:Y:S01]  /*09b0*/  FFMA.SAT R26, R27, R8, 0.5 ;  /* 0x3f0000001b1a7423 */ /* 0x000fe20000002008 */
[----:B-1----:R-:W-:Y:S01]  /*09c0*/  FFMA R19, R18, R22, R29 ;  /* 0x0000001612137223 */ /* 0x002fe2000000001d */
[----:B------:R-:W-:Y:S01]  /*09d0*/  FADD R29, R15, -R12 ;  /* 0x8000000c0f1d7221 */ /* 0x000fe20000000000 */
[-C--:B------:R-:W-:Y:S01]  /*09e0*/  FFMA.RM R18, R24, R9.reuse, 12582913 ;  /* 0x4b40000118127423 */ /* 0x080fe20000004009 */
[-C--:B------:R-:W-:Y:S01]  /*09f0*/  FFMA.RM R10, R20, R9.reuse, 12582913 ;  /* 0x4b400001140a7423 */ /* 0x080fe20000004009 */
[----:B------:R-:W-:Y:S01]  /*0a00*/  FFMA.RM R17, R26, R9, 12582913 ;  /* 0x4b4000011a117423 */ /* 0x000fe20000004009 */
[----:B------:R-:W-:-:S02]  /*0a10*/  FFMA.SAT R24, R29, R8, 0.5 ;  /* 0x3f0000001d187423 */ /* 0x000fc40000002008 */
[----:B------:R-:W-:Y:S02]  /*0a20*/  FADD R20, R10, -12583039 ;  /* 0xcb40007f0a147421 */ /* 0x000fe40000000000 */
[----:B------:R-:W-:Y:S01]  /*0a30*/  FFMA.RM R15, R24, R9, 12582913 ;  /* 0x4b400001180f7423 */ /* 0x000fe20000004009 */
[----:B------:R-:W-:Y:S01]  /*0a40*/  FADD R24, R17, -12583039 ;  /* 0xcb40007f11187421 */ /* 0x000fe20000000000 */
[----:B------:R-:W-:-:S03]  /*0a50*/  FFMA R20, R21, 1.4426950216293334961, -R20 ;  /* 0x3fb8aa3b15147823 */ /* 0x000fc60000000814 */
[----:B------:R-:W-:Y:S01]  /*0a60*/  FFMA R24, R27, 1.4426950216293334961, -R24 ;  /* 0x3fb8aa3b1b187823 */ /* 0x000fe20000000818 */
[----:B------:R-:W-:Y:S01]  /*0a70*/  FFMA R22, R21, 1.925963033500011079e-08, R20 ;  /* 0x32a5706015167823 */ /* 0x000fe20000000014 */
[----:B------:R-:W-:Y:S02]  /*0a80*/  FADD R20, R18, -12583039 ;  /* 0xcb40007f12147421 */ /* 0x000fe40000000000 */
[----:B------:R-:W-:Y:S01]  /*0a90*/  FFMA R21, R27, 1.925963033500011079e-08, R24 ;  /* 0x32a570601b157823 */ /* 0x000fe20000000018 */
[--C-:B------:R-:W-:Y:S01]  /*0aa0*/  FADD R27, R13, -R12.reuse ;  /* 0x8000000c0d1b7221 */ /* 0x100fe20000000000 */
[----:B------:R-:W-:Y:S01]  /*0ab0*/  FADD R11, R11, -R12 ;  /* 0x8000000c0b0b7221 */ /* 0x000fe20000000000 */
[----:B------:R-:W-:Y:S02]  /*0ac0*/  FFMA R20, R25, 1.4426950216293334961, -R20 ;  /* 0x3fb8aa3b19147823 */ /* 0x000fe40000000814 */
[-C--:B------:R-:W-:Y:S01]  /*0ad0*/  FFMA.SAT R24, R27, R8.reuse, 0.5 ;  /* 0x3f0000001b187423 */ /* 0x080fe20000002008 */
[----:B------:R-:W-:Y:S01]  /*0ae0*/  FFMA.SAT R26, R11, R8, 0.5 ;  /* 0x3f0000000b1a7423 */ /* 0x000fe20000002008 */
[----:B------:R-:W-:Y:S01]  /*0af0*/  FFMA R25, R25, 1.925963033500011079e-08, R20 ;  /* 0x32a5706019197823 */ /* 0x000fe20000000014 */
[----:B------:R-:W-:Y:S01]  /*0b00*/  FADD R20, R15, -12583039 ;  /* 0xcb40007f0f147421 */ /* 0x000fe20000000000 */
[-C--:B------:R-:W-:Y:S01]  /*0b10*/  FFMA.RM R8, R24, R9.reuse, 12582913 ;  /* 0x4b40000118087423 */ /* 0x080fe20000004009 */
[----:B------:R-:W0:Y:S02]  /*0b20*/  MUFU.EX2 R22, R22 ;  /* 0x0000001600167308 */ /* 0x000e240000000800 */
[----:B------:R-:W-:Y:S01]  /*0b30*/  FFMA R20, R29, 1.4426950216293334961, -R20 ;  /* 0x3fb8aa3b1d147823 */ /* 0x000fe20000000814 */
[----:B------:R-:W-:Y:S01]  /*0b40*/  FADD R24, R8, -12583039 ;  /* 0xcb40007f08187421 */ /* 0x000fe20000000000 */
[----:B------:R-:W-:-:S02]  /*0b50*/  FFMA.RM R9, R26, R9, 12582913 ;  /* 0x4b4000011a097423 */ /* 0x000fc40000004009 */
[----:B------:R-:W-:Y:S01]  /*0b60*/  FFMA R20, R29, 1.925963033500011079e-08, R20 ;  /* 0x32a570601d147823 */ /* 0x000fe20000000014 */
[C---:B------:R-:W-:Y:S01]  /*0b70*/  FFMA R24, R27.reuse, 1.4426950216293334961, -R24 ;  /* 0x3fb8aa3b1b187823 */ /* 0x040fe20000000818 */
[----:B------:R1:W2:Y:S03]  /*0b80*/  MUFU.EX2 R13, R25 ;  /* 0x00000019000d7308 */ /* 0x0002a60000000800 */
[----:B------:R-:W-:Y:S01]  /*0b90*/  FFMA R27, R27, 1.925963033500011079e-08, R24 ;  /* 0x32a570601b1b7823 */ /* 0x000fe20000000018 */
[----:B------:R-:W-:-:S04]  /*0ba0*/  FADD R24, R9, -12583039 ;  /* 0xcb40007f09187421 */ /* 0x000fc80000000000 */
[----:B------:R-:W3:Y:S01]  /*0bb0*/  MUFU.EX2 R20, R20 ;  /* 0x0000001400147308 */ /* 0x000ee20000000800 */
[----:B------:R-:W-:Y:S01]  /*0bc0*/  FFMA R26, R11, 1.4426950216293334961, -R24 ;  /* 0x3fb8aa3b0b1a7823 */ /* 0x000fe20000000818 */
[----:B------:R-:W-:-:S03]  /*0bd0*/  SHF.L.U32 R24, R10, 0x17, RZ ;  /* 0x000000170a187819 */ /* 0x000fc600000006ff */
[----:B------:R-:W-:-:S03]  /*0be0*/  FFMA R11, R11, 1.925963033500011079e-08, R26 ;  /* 0x32a570600b0b7823 */ /* 0x000fc6000000001a */
[----:B------:R-:W4:Y:S01]  /*0bf0*/  MUFU.EX2 R21, R21 ;  /* 0x0000001500157308 */ /* 0x000f220000000800 */
[----:B-1----:R-:W-:Y:S01]  /*0c00*/  SHF.L.U32 R25, R18, 0x17, RZ ;  /* 0x0000001712197819 */ /* 0x002fe200000006ff */
[----:B0-----:R-:W-:Y:S01]  /*0c10*/  FFMA R22, R24, R22, R19 ;  /* 0x0000001618167223 */ /* 0x001fe20000000013 */
[----:B------:R-:W-:-:S05]  /*0c20*/  SHF.L.U32 R18, R15, 0x17, RZ ;  /* 0x000000170f127819 */ /* 0x000fca00000006ff */
[----:B------:R-:W0:Y:S01]  /*0c30*/  MUFU.EX2 R10, R27 ;  /* 0x0000001b000a7308 */ /* 0x000e220000000800 */
[----:B--2---:R-:W-:Y:S01]  /*0c40*/  FFMA R13, R25, R13, R22 ;  /* 0x0000000d190d7223 */ /* 0x004fe20000000016 */
[----:B------:R-:W-:-:S06]  /*0c50*/  SHF.L.U32 R17, R17, 0x17, RZ ;  /* 0x0000001711117819 */ /* 0x000fcc00000006ff */
[----:B------:R-:W1:Y:S01]  /*0c60*/  MUFU.EX2 R11, R11 ;  /* 0x0000000b000b7308 */ /* 0x000e620000000800 */
[----:B---3--:R-:W-:Y:S01]  /*0c70*/  FFMA R18, R18, R20, R13 ;  /* 0x0000001412127223 */ /* 0x008fe2000000000d */
[----:B------:R-:W-:-:S03]  /*0c80*/  SHF.L.U32 R8, R8, 0x17, RZ ;  /* 0x0000001708087819 */ /* 0x000fc600000006ff */
[----:B----4-:R-:W-:Y:S01]  /*0c90*/  FFMA R17, R17, R21, R18 ;  /* 0x0000001511117223 */ /* 0x010fe20000000012 */
[----:B------:R-:W-:-:S03]  /*0ca0*/  SHF.L.U32 R9, R9, 0x17, RZ ;  /* 0x0000001709097819 */ /* 0x000fc600000006ff */
[----:B0-----:R-:W-:-:S04]  /*0cb0*/  FFMA R10, R8, R10, R17 ;  /* 0x0000000a080a7223 */ /* 0x001fc80000000011 */
[----:B-1----:R-:W-:Y:S01]  /*0cc0*/  FFMA R10, R9, R11, R10 ;  /* 0x0000000b090a7223 */ /* 0x002fe2000000000a */
[----:B------:R-:W-:Y:S06]  /*0cd0*/  @P1 BRA `(.L_x_9) ;  /* 0xfffffff800a41947 */ /* 0x000fec000383ffff */
.L_x_8:
[----:B------:R-:W-:Y:S05]  /*0ce0*/  @!P0 BRA `(.L_x_7) ;  /* 0x00000004006c8947 */ /* 0x000fea0003800000 */
[----:B------:R-:W-:Y:S02]  /*0cf0*/  ISETP.GE.U32.AND P0, PT, R23, 0x4, PT ;  /* 0x000000041700780c */ /* 0x000fe40003f06070 */
[----:B------:R-:W-:-:S04]  /*0d00*/  LOP3.LUT R21, R0, 0x3, RZ, 0xc0, !PT ;  /* 0x0000000300157812 */ /* 0x000fc800078ec0ff */
[----:B------:R-:W-:-:S07]  /*0d10*/  ISETP.NE.AND P1, PT, R21, RZ, PT ;  /* 0x000000ff1500720c */ /* 0x000fce0003f25270 */
[----:B------:R-:W-:Y:S06]  /*0d20*/  @!P0 BRA `(.L_x_10) ;  /* 0x0000000000b08947 */ /* 0x000fec0003800000 */
[----:B------:R-:W-:-:S05]  /*0d30*/  IMAD.WIDE.U32 R18, R7, 0x4, R4 ;  /* 0x0000000407127825 */ /* 0x000fca00078e0004 */
[----:B------:R-:W2:Y:S04]  /*0d40*/  LDG.E R3, desc[UR8][R18.64] ;  /* 0x0000000812037981 */ /* 0x000ea8000c1e1900 */
[----:B------:R-:W3:Y:S04]  /*0d50*/  LDG.E R13, desc[UR8][R18.64+0x4] ;  /* 0x00000408120d7981 */ /* 0x000ee8000c1e1900 */
[----:B------:R-:W4:Y:S04]  /*0d60*/  LDG.E R9, desc[UR8][R18.64+0x8] ;  /* 0x0000080812097981 */ /* 0x000f28000c1e1900 */
[----:B------:R0:W4:Y:S01]  /*0d70*/  LDG.E R23, desc[UR8][R18.64+0xc] ;  /* 0x00000c0812177981 */ /* 0x000122000c1e1900 */
[----:B------:R-:W-:Y:S01]  /*0d80*/  HFMA2 R6, -RZ, RZ, 0.96630859375, -0.0022525787353515625 ;  /* 0x3bbb989dff067431 */ /* 0x000fe200000001ff */
[----:B------:R-:W-:-:S02]  /*0d90*/  MOV R2, 0x437c0000 ;  /* 0x437c000000027802 */ /* 0x000fc40000000f00 */
[----:B------:R-:W-:Y:S01]  /*0da0*/  IADD3 R7, PT, PT, R7, 0x4, RZ ;  /* 0x0000000407077810 */ /* 0x000fe20007ffe0ff */
[----:B--2--5:R-:W-:-:S04]  /*0db0*/  FADD R11, R3, -R12 ;  /* 0x8000000c030b7221 */ /* 0x024fc80000000000 */
[----:B------:R-:W-:Y:S01]  /*0dc0*/  FFMA.SAT R3, R11, R6, 0.5 ;  /* 0x3f0000000b037423 */ /* 0x000fe20000002006 */
[----:B---3--:R-:W-:-:S03]  /*0dd0*/  FADD R13, R13, -R12 ;  /* 0x8000000c0d0d7221 */ /* 0x008fc60000000000 */
[----:B------:R-:W-:Y:S01]  /*0de0*/  FFMA.RM R3, R3, R2, 12582913 ;  /* 0x4b40000103037423 */ /* 0x000fe20000004002 */
[----:B------:R-:W-:Y:S01]  /*0df0*/  FFMA.SAT R15, R13, R6, 0.5 ;  /* 0x3f0000000d0f7423 */ /* 0x000fe20000002006 */
[--C-:B----4-:R-:W-:Y:S02]  /*0e00*/  FADD R9, R9, -R12.reuse ;  /* 0x8000000c09097221 */ /* 0x110fe40000000000 */
[----:B------:R-:W-:Y:S01]  /*0e10*/  FADD R20, R3, -12583039 ;  /* 0xcb40007f03147421 */ /* 0x000fe20000000000 */
[----:B------:R-:W-:Y:S01]  /*0e20*/  FFMA.RM R8, R15, R2, 12582913 ;  /* 0x4b4000010f087423 */ /* 0x000fe20000004002 */
[----:B0-----:R-:W-:Y:S01]  /*0e30*/  FFMA.SAT R19, R9, R6, 0.5 ;  /* 0x3f00000009137423 */ /* 0x001fe20000002006 */
[----:B------:R-:W-:Y:S01]  /*0e40*/  FADD R15, R23, -R12 ;  /* 0x8000000c170f7221 */ /* 0x000fe20000000000 */
[----:B------:R-:W-:Y:S01]  /*0e50*/  FFMA R20, R11, 1.4426950216293334961, -R20 ;  /* 0x3fb8aa3b0b147823 */ /* 0x000fe20000000814 */
[----:B------:R-:W-:Y:S01]  /*0e60*/  FADD R18, R8, -12583039 ;  /* 0xcb40007f08127421 */ /* 0x000fe20000000000 */
[----:B------:R-:W-:-:S02]  /*0e70*/  SHF.L.U32 R3, R3, 0x17, RZ ;  /* 0x0000001703037819 */ /* 0x000fc400000006ff */
[----:B------:R-:W-:Y:S01]  /*0e80*/  FFMA R17, R11, 1.925963033500011079e-08, R20 ;  /* 0x32a570600b117823 */ /* 0x000fe20000000014 */
[----:B------:R-:W-:Y:S01]  /*0e90*/  FFMA.RM R11, R19, R2, 12582913 ;  /* 0x4b400001130b7423 */ /* 0x000fe20000004002 */
[----:B------:R-:W-:Y:S01]  /*0ea0*/  FFMA.SAT R19, R15, R6, 0.5 ;  /* 0x3f0000000f137423 */ /* 0x000fe20000002006 */
[----:B------:R-:W-:Y:S01]  /*0eb0*/  FFMA R18, R13, 1.4426950216293334961, -R18 ;  /* 0x3fb8aa3b0d127823 */ /* 0x000fe20000000812 */
[----:B------:R-:W-:Y:S01]  /*0ec0*/  SHF.L.U32 R8, R8, 0x17, RZ ;  /* 0x0000001708087819 */ /* 0x000fe200000006ff */
[----:B------:R-:W-:Y:S01]  /*0ed0*/  FADD R6, R11, -12583039 ;  /* 0xcb40007f0b067421 */ /* 0x000fe20000000000 */
[----:B------:R-:W-:Y:S01]  /*0ee0*/  FFMA.RM R2, R19, R2, 12582913 ;  /* 0x4b40000113027423 */ /* 0x000fe20000004002 */
[----:B------:R-:W-:Y:S01]  /*0ef0*/  FFMA R18, R13, 1.925963033500011079e-08, R18 ;  /* 0x32a570600d127823 */ /* 0x000fe20000000012 */
[----:B------:R-:W0:Y:S01]  /*0f00*/  MUFU.EX2 R17, R17 ;  /* 0x0000001100117308 */ /* 0x000e220000000800 */
[----:B------:R-:W-:Y:S01]  /*0f10*/  FFMA R6, R9, 1.4426950216293334961, -R6 ;  /* 0x3fb8aa3b09067823 */ /* 0x000fe20000000806 */
[----:B------:R-:W-:-:S03]  /*0f20*/  FADD R20, R2, -12583039 ;  /* 0xcb40007f02147421 */ /* 0x000fc60000000000 */
[----:B------:R-:W-:Y:S01]  /*0f30*/  FFMA R6, R9, 1.925963033500011079e-08, R6 ;  /* 0x32a5706009067823 */ /* 0x000fe20000000006 */
[C---:B------:R-:W-:Y:S01]  /*0f40*/  FFMA R20, R15.reuse, 1.4426950216293334961, -R20 ;  /* 0x3fb8aa3b0f147823 */ /* 0x040fe20000000814 */
[----:B------:R-:W-:Y:S01]  /*0f50*/  SHF.L.U32 R9, R2, 0x17, RZ ;  /* 0x0000001702097819 */ /* 0x000fe200000006ff */
[----:B------:R-:W1:Y:S02]  /*0f60*/  MUFU.EX2 R18, R18 ;  /* 0x0000001200127308 */ /* 0x000e640000000800 */
[----:B------:R-:W-:-:S06]  /*0f70*/  FFMA R20, R15, 1.925963033500011079e-08, R20 ;  /* 0x32a570600f147823 */ /* 0x000fcc0000000014 */
[----:B------:R-:W2:Y:S01]  /*0f80*/  MUFU.EX2 R6, R6 ;  /* 0x0000000600067308 */ /* 0x000ea20000000800 */
[----:B0-----:R-:W-:Y:S01]  /*0f90*/  FFMA R3, R3, R17, R10 ;  /* 0x0000001103037223 */ /* 0x001fe2000000000a */
[----:B------:R-:W-:-:S06]  /*0fa0*/  SHF.L.U32 R10, R11, 0x17, RZ ;  /* 0x000000170b0a7819 */ /* 0x000fcc00000006ff */
[----:B------:R-:W0:Y:S01]  /*0fb0*/  MUFU.EX2 R20, R20 ;  /* 0x0000001400147308 */ /* 0x000e220000000800 */
[----:B-1----:R-:W-:-:S04]  /*0fc0*/  FFMA R3, R8, R18, R3 ;  /* 0x0000001208037223 */ /* 0x002fc80000000003 */
[----:B--2---:R-:W-:-:S04]  /*0fd0*/  FFMA R10, R10, R6, R3 ;  /* 0x000000060a0a7223 */ /* 0x004fc80000000003 */
[----:B0-----:R-:W-:-:S07]  /*0fe0*/  FFMA R10, R9, R20, R10 ;  /* 0x00000014090a7223 */ /* 0x001fce000000000a */
.L_x_10:
[----:B------:R-:W-:Y:S05]  /*0ff0*/  @!P1 BRA `(.L_x_7) ;  /* 0x0000000000a89947 */ /* 0x000fea0003800000 */
[----:B------:R-:W-:Y:S02]  /*1000*/  ISETP.NE.AND P0, PT, R21, 0x1, PT ;  /* 0x000000011500780c */ /* 0x000fe40003f05270 */
[----:B------:R-:W-:-:S04]  /*1010*/  LOP3.LUT R0, R0, 0x1, RZ, 0xc0, !PT ;  /* 0x0000000100007812 */ /* 0x000fc800078ec0ff */
[----:B------:R-:W-:-:S07]  /*1020*/  ISETP.NE.U32.AND P1, PT, R0, 0x1, PT ;  /* 0x000000010000780c */ /* 0x000fce0003f25070 */
[----:B------:R-:W-:Y:S06]  /*1030*/  @!P0 BRA `(.L_x_11) ;  /* 0x0000000000608947 */ /* 0x000fec0003800000 */
[----:B------:R-:W-:-:S05]  /*1040*/  IMAD.WIDE.U32 R2, R7, 0x4, R4 ;  /* 0x0000000407027825 */ /* 0x000fca00078e0004 */
[----:B------:R-:W2:Y:S04]  /*1050*/  LDG.E R9, desc[UR8][R2.64] ;  /* 0x0000000802097981 */ /* 0x000ea8000c1e1900 */
[----:B------:R-:W3:Y:S01]  /*1060*/  LDG.E R13, desc[UR8][R2.64+0x4] ;  /* 0x00000408020d7981 */ /* 0x000ee2000c1e1900 */
[----:B------:R-:W-:Y:S01]  /*1070*/  HFMA2 R0, -RZ, RZ, 0.96630859375, -0.0022525787353515625 ;  /* 0x3bbb989dff007431 */ /* 0x000fe200000001ff */
[----:B------:R-:W-:Y:S02]  /*1080*/  MOV R11, 0x437c0000 ;  /* 0x437c0000000b7802 */ /* 0x000fe40000000f00 */
[----:B------:R-:W-:Y:S01]  /*1090*/  IADD3 R7, PT, PT, R7, 0x2, RZ ;  /* 0x0000000207077810 */ /* 0x000fe20007ffe0ff */
[----:B--2--5:R-:W-:-:S04]  /*10a0*/  FADD R9, R9, -R12 ;  /* 0x8000000c09097221 */ /* 0x024fc80000000000 */
[----:B------:R-:W-:Y:S01]  /*10b0*/  FFMA.SAT R6, R9, R0, 0.5 ;  /* 0x3f00000009067423 */ /* 0x000fe20000002000 */
[----:B---3--:R-:W-:-:S03]  /*10c0*/  FADD R13, R13, -R12 ;  /* 0x8000000c0d0d7221 */ /* 0x008fc60000000000 */
[----:B------:R-:W-:Y:S01]  /*10d0*/  FFMA.RM R6, R6, R11, 12582913 ;  /* 0x4b40000106067423 */ /* 0x000fe2000000400b */
[----:B------:R-:W-:-:S03]  /*10e0*/  FFMA.SAT R8, R13, R0, 0.5 ;  /* 0x3f0000000d087423 */ /* 0x000fc60000002000 */
[----:B------:R-:W-:Y:S01]  /*10f0*/  FADD R0, R6, -12583039 ;  /* 0xcb40007f06007421 */ /* 0x000fe20000000000 */
[----:B------:R-:W-:Y:S01]  /*1100*/  FFMA.RM R8, R8, R11, 12582913 ;  /* 0x4b40000108087423 */ /* 0x000fe2000000400b */
[----:B------:R-:W-:Y:S02]  /*1110*/  SHF.L.U32 R3, R6, 0x17, RZ ;  /* 0x0000001706037819 */ /* 0x000fe400000006ff */
[C---:B------:R-:W-:Y:S01]  /*1120*/  FFMA R0, R9.reuse, 1.4426950216293334961, -R0 ;  /* 0x3fb8aa3b09007823 */ /* 0x040fe20000000800 */
[C---:B------:R-:W-:Y:S01]  /*1130*/  FADD R2, R8.reuse, -12583039 ;  /* 0xcb40007f08027421 */ /* 0x040fe20000000000 */
[----:B------:R-:W-:Y:S02]  /*1140*/  SHF.L.U32 R8, R8, 0x17, RZ ;  /* 0x0000001708087819 */ /* 0x000fe400000006ff */
[----:B------:R-:W-:Y:S01]  /*1150*/  FFMA R0, R9, 1.925963033500011079e-08, R0 ;  /* 0x32a5706009007823 */ /* 0x000fe20000000000 */
[----:B------:R-:W-:-:S04]  /*1160*/  FFMA R2, R13, 1.4426950216293334961, -R2 ;  /* 0x3fb8aa3b0d027823 */ /* 0x000fc80000000802 */
[----:B------:R-:W-:Y:S01]  /*1170*/  FFMA R2, R13, 1.925963033500011079e-08, R2 ;  /* 0x32a570600d027823 */ /* 0x000fe20000000002 */
[----:B------:R-:W0:Y:S08]  /*1180*/  MUFU.EX2 R0, R0 ;  /* 0x0000000000007308 */ /* 0x000e300000000800 */
[----:B------:R-:W1:Y:S01]  /*1190*/  MUFU.EX2 R2, R2 ;  /* 0x0000000200027308 */ /* 0x000e620000000800 */
[----:B0-----:R-:W-:-:S04]  /*11a0*/  FFMA R3, R3, R0, R10 ;  /* 0x0000000003037223 */ /* 0x001fc8000000000a */
[----:B-1----:R-:W-:-:S07]  /*11b0*/  FFMA R10, R8, R2, R3 ;  /* 0x00000002080a7223 */ /* 0x002fce0000000003 */
.L_x_11:
[----:B------:R-:W-:Y:S05]  /*11c0*/  @P1 BRA `(.L_x_7) ;  /* 0x0000000000341947 */ /* 0x000fea0003800000 */
[----:B------:R-:W-:-:S06]  /*11d0*/  IMAD.WIDE.U32 R2, R7, 0x4, R4 ;  /* 0x0000000407027825 */ /* 0x000fcc00078e0004 */
[----:B------:R-:W2:Y:S01]  /*11e0*/  LDG.E R3, desc[UR8][R2.64] ;  /* 0x0000000802037981 */ /* 0x000ea2000c1e1900 */
[----:B------:R-:W-:Y:S01]  /*11f0*/  HFMA2 R7, -RZ, RZ, 0.96630859375, -0.0022525787353515625 ;  /* 0x3bbb989dff077431 */ /* 0x000fe200000001ff */
[----:B------:R-:W-:Y:S01]  /*1200*/  MOV R9, 0x437c0000 ;  /* 0x437c000000097802 */ /* 0x000fe20000000f00 */
[----:B--2--5:R-:W-:-:S04]  /*1210*/  FADD R0, R3, -R12 ;  /* 0x8000000c03007221 */ /* 0x024fc80000000000 */
[----:B------:R-:W-:-:S04]  /*1220*/  FFMA.SAT R6, R0, R7, 0.5 ;  /* 0x3f00000000067423 */ /* 0x000fc80000002007 */
[----:B------:R-:W-:-:S04]  /*1230*/  FFMA.RM R6, R6, R9, 12582913 ;  /* 0x4b40000106067423 */ /* 0x000fc80000004009 */
[C---:B------:R-:W-:Y:S01]  /*1240*/  FADD R7, R6.reuse, -12583039 ;  /* 0xcb40007f06077421 */ /* 0x040fe20000000000 */
[----:B------:R-:W-:-:S03]  /*1250*/  SHF.L.U32 R9, R6, 0x17, RZ ;  /* 0x0000001706097819 */ /* 0x000fc600000006ff */
[----:B------:R-:W-:-:S04]  /*1260*/  FFMA R7, R0, 1.4426950216293334961, -R7 ;  /* 0x3fb8aa3b00077823 */ /* 0x000fc80000000807 */
[----:B------:R-:W-:-:S06]  /*1270*/  FFMA R7, R0, 1.925963033500011079e-08, R7 ;  /* 0x32a5706000077823 */ /* 0x000fcc0000000007 */
[----:B------:R-:W0:Y:S02]  /*1280*/  MUFU.EX2 R7, R7 ;  /* 0x0000000700077308 */ /* 0x000e240000000800 */
[----:B0-----:R-:W-:-:S07]  /*1290*/  FFMA R10, R9, R7, R10 ;  /* 0x00000007090a7223 */ /* 0x001fce000000000a */
.L_x_7:
[----:B-----5:R-:W-:-:S04]  /*12a0*/  IMAD.WIDE R2, R14, 0x4, R4 ;  /* 0x000000040e027825 */ /* 0x020fc800078e0204 */
[C---:B------:R-:W-:Y:S01]  /*12b0*/  FMUL R7, R10.reuse, 8388608 ;  /* 0x4b0000000a077820 */ /* 0x040fe20000400000 */
[----:B------:R-:W-:Y:S01]  /*12c0*/  FSETP.GEU.AND P0, PT, R10, 1.175494350822287508e-38, PT ;  /* 0x008000000a00780b */ /* 0x000fe20003f0e000 */
[----:B------:R-:W0:Y:S01]  /*12d0*/  LDCU UR4, c[0x0][0x3a0] ;  /* 0x00007400ff0477ac */ /* 0x000e220008000800 */
[----:B------:R0:W2:Y:S02]  /*12e0*/  LDG.E R3, desc[UR8][R2.64] ;  /* 0x0000000802037981 */ /* 0x0000a4000c1e1900 */
[----:B------:R-:W-:Y:S01]  /*12f0*/  FSEL R0, R7, R10, !P0 ;  /* 0x0000000a07007208 */ /* 0x000fe20004000000 */
[----:B------:R-:W-:Y:S01]  /*1300*/  BSSY.RECONVERGENT B2, `(.L_x_12) ;  /* 0x0000029000027945 */ /* 0x000fe20003800200 */
[----:B------:R-:W-:Y:S02]  /*1310*/  MOV R9, 0x3e055027 ;  /* 0x3e05502700097802 */ /* 0x000fe40000000f00 */
[----:B------:R-:W-:-:S04]  /*1320*/  IADD3 R6, PT, PT, R0, -0x3f2aaaab, RZ ;  /* 0xc0d5555500067810 */ /* 0x000fc80007ffe0ff */
[----:B------:R-:W-:-:S04]  /*1330*/  LOP3.LUT R7, R6, 0xff800000, RZ, 0xc0, !PT ;  /* 0xff80000006077812 */ /* 0x000fc800078ec0ff */
[-C--:B------:R-:W-:Y:S02]  /*1340*/  IADD3 R6, PT, PT, R0, -R7.reuse, RZ ;  /* 0x8000000700067210 */ /* 0x080fe40007ffe0ff */
[----:B------:R-:W-:Y:S02]  /*1350*/  I2FP.F32.S32 R7, R7 ;  /* 0x0000000700077245 */ /* 0x000fe40000201400 */
[----:B0-----:R-:W-:Y:S01]  /*1360*/  I2FP.F32.S32 R2, UR4 ;  /* 0x0000000400027c45 */ /* 0x001fe20008201400 */
[----:B------:R-:W-:Y:S01]  /*1370*/  FADD R8, R6, -1 ;  /* 0xbf80000006087421 */ /* 0x000fe20000000000 */
[----:B------:R-:W-:Y:S02]  /*1380*/  FSEL R6, RZ, -23, P0 ;  /* 0xc1b80000ff067808 */ /* 0x000fe40000000000 */
[----:B------:R-:W-:Y:S01]  /*1390*/  ISETP.GT.U32.AND P0, PT, R0, 0x7f7fffff, PT ;  /* 0x7f7fffff0000780c */ /* 0x000fe20003f04070 */
[C---:B------:R-:W-:Y:S01]  /*13a0*/  FFMA R9, R8.reuse, -R9, 0.14084610342979431152 ;  /* 0x3e1039f608097423 */ /* 0x040fe20000000809 */
[----:B------:R-:W0:Y:S01]  /*13b0*/  MUFU.RCP R11, R2 ;  /* 0x00000002000b7308 */ /* 0x000e220000001000 */
[----:B------:R-:W-:Y:S01]  /*13c0*/  FFMA R6, R7, 1.1920928955078125e-07, R6 ;  /* 0x3400000007067823 */ /* 0x000fe20000000006 */
[----:B------:R-:W-:Y:S01]  /*13d0*/  MOV R7, 0x7f800000 ;  /* 0x7f80000000077802 */ /* 0x000fe20000000f00 */
[----:B------:R-:W-:-:S04]  /*13e0*/  FFMA R9, R8, R9, -0.12148627638816833496 ;  /* 0xbdf8cdcc08097423 */ /* 0x000fc80000000009 */
[----:B------:R-:W-:-:S04]  /*13f0*/  FFMA R9, R8, R9, 0.13980610668659210205 ;  /* 0x3e0f295508097423 */ /* 0x000fc80000000009 */
[----:B------:R-:W-:-:S04]  /*1400*/  FFMA R9, R8, R9, -0.16684235632419586182 ;  /* 0xbe2ad8b908097423 */ /* 0x000fc80000000009 */
[----:B------:R-:W-:-:S04]  /*1410*/  FFMA R9, R8, R9, 0.20012299716472625732 ;  /* 0x3e4ced0b08097423 */ /* 0x000fc80000000009 */
[----:B------:R-:W-:-:S04]  /*1420*/  FFMA R9, R8, R9, -0.24999669194221496582 ;  /* 0xbe7fff2208097423 */ /* 0x000fc80000000009 */
[----:B------:R-:W-:-:S04]  /*1430*/  FFMA R9, R8, R9, 0.33333182334899902344 ;  /* 0x3eaaaa7808097423 */ /* 0x000fc80000000009 */
[----:B------:R-:W-:-:S04]  /*1440*/  FFMA R9, R8, R9, -0.5 ;  /* 0xbf00000008097423 */ /* 0x000fc80000000009 */
[----:B------:R-:W-:-:S04]  /*1450*/  FMUL R9, R8, R9 ;  /* 0x0000000908097220 */ /* 0x000fc80000400000 */
[----:B------:R-:W-:-:S04]  /*1460*/  FFMA R9, R8, R9, R8 ;  /* 0x0000000908097223 */ /* 0x000fc80000000008 */
[----:B------:R-:W-:Y:S01]  /*1470*/  FFMA R6, R6, 0.69314718246459960938, R9 ;  /* 0x3f31721806067823 */ /* 0x000fe20000000009 */
[C---:B------:R-:W-:Y:S01]  /*1480*/  @P0 FFMA R6, R0.reuse, R7, +INF ;  /* 0x7f80000000060423 */ /* 0x040fe20000000007 */
[----:B------:R-:W-:Y:S01]  /*1490*/  FSETP.NEU.AND P0, PT, R0, RZ, PT ;  /* 0x000000ff0000720b */ /* 0x000fe20003f0d000 */
[----:B0-----:R-:W-:-:S03]  /*14a0*/  FFMA R0, -R2, R11, 1 ;  /* 0x3f80000002007423 */ /* 0x001fc6000000010b */
[----:B------:R-:W-:Y:S01]  /*14b0*/  FSEL R6, R6, -INF , P0 ;  /* 0xff80000006067808 */ /* 0x000fe20000000000 */
[----:B------:R-:W-:Y:S01]  /*14c0*/  FFMA R0, R11, R0, R11 ;  /* 0x000000000b007223 */ /* 0x000fe2000000000b */
[----:B--2---:R-:W-:-:S04]  /*14d0*/  FADD R3, R3, -R12 ;  /* 0x8000000c03037221 */ /* 0x004fc80000000000 */
[----:B------:R-:W-:-:S04]  /*14e0*/  FADD R3, R3, -R6 ;  /* 0x8000000603037221 */ /* 0x000fc80000000000 */
[----:B------:R-:W0:Y:S01]  /*14f0*/  FCHK P0, -R3, R2 ;  /* 0x0000000203007302 */ /* 0x000e220000000100 */
[----:B------:R-:W-:-:S04]  /*1500*/  FFMA R7, -R3, R0, RZ ;  /* 0x0000000003077223 */ /* 0x000fc800000001ff */
[----:B------:R-:W-:-:S04]  /*1510*/  FFMA R6, -R2, R7, -R3 ;  /* 0x0000000702067223 */ /* 0x000fc80000000903 */
[----:B------:R-:W-:Y:S01]  /*1520*/  FFMA R9, R0, R6, R7 ;  /* 0x0000000600097223 */ /* 0x000fe20000000007 */
[----:B0-----:R-:W-:Y:S06]  /*1530*/  @!P0 BRA `(.L_x_13) ;  /* 0x0000000000148947 */ /* 0x001fec0003800000 */
[----:B------:R-:W-:Y:S01]  /*1540*/  FADD R3, -R3, -RZ ;  /* 0x800000ff03037221 */ /* 0x000fe20000000100 */
[----:B------:R-:W-:Y:S02]  /*1550*/  MOV R0, R2 ;  /* 0x0000000200007202 */ /* 0x000fe40000000f00 */
[----:B------:R-:W-:-:S07]  /*1560*/  MOV R18, 0x1580 ;  /* 0x0000158000127802 */ /* 0x000fce0000000f00 */
[----:B------:R-:W-:Y:S05]  /*1570*/  CALL.REL.NOINC `($__internal_0_$__cuda_sm3x_div_rn_noftz_f32_slowpath) ;  /* 0x0000001400b07944 */ /* 0x000fea0003c00000 */
[----:B------:R-:W-:-:S07]  /*1580*/  MOV R9, R0 ;  /* 0x0000000000097202 */ /* 0x000fce0000000f00 */
.L_x_13:
[----:B------:R-:W-:Y:S05]  /*1590*/  BSYNC.RECONVERGENT B2 ;  /* 0x0000000000027941 */ /* 0x000fea0003800200 */
.L_x_12:
[----:B------:R-:W0:Y:S02]  /*15a0*/  LDC.64 R6, c[0x0][0x390] ;  /* 0x0000e400ff067b82 */ /* 0x000e240000000a00 */
[----:B0-----:R0:W-:Y:S01]  /*15b0*/  REDG.E.ADD.F32.FTZ.RN.STRONG.GPU desc[UR8][R6.64], R9 ;  /* 0x00000009060079a6 */ /* 0x0011e2000c12f308 */
[----:B------:R-:W-:Y:S05]  /*15c0*/  @!P2 EXIT ;  /* 0x000000000000a94d */ /* 0x000fea0003800000 */
[----:B------:R-:W1:Y:S01]  /*15d0*/  LDCU UR4, c[0x0][0x3a4] ;  /* 0x00007480ff0477ac */ /* 0x000e620008000800 */
[----:B------:R-:W-:Y:S01]  /*15e0*/  HFMA2 R11, -RZ, RZ, 0, 0 ;  /* 0x00000000ff0b7431 */ /* 0x000fe200000001ff */
[----:B-1----:R-:W-:Y:S02]  /*15f0*/  UISETP.GE.U32.AND UP0, UPT, UR4, 0x4, UPT ;  /* 0x000000040400788c */ /* 0x002fe4000bf06070 */
[----:B------:R-:W-:-:S07]  /*1600*/  ULOP3.LUT UR10, UR4, 0x3, URZ, 0xc0, !UPT ;  /* 0x00000003040a7892 */ /* 0x000fce000f8ec0ff */
[----:B------:R-:W-:Y:S05]  /*1610*/  BRA.U !UP0, `(.L_x_14) ;  /* 0x0000000d08287547 */ /* 0x000fea000b800000 */
[----:B------:R-:W1:Y:S01]  /*1620*/  LDCU.64 UR6, c[0x0][0x398] ;  /* 0x00007300ff0677ac */ /* 0x000e620008000a00 */
[----:B0-----:R-:W-:Y:S02]  /*1630*/  IADD3 R6, P0, PT, R4, 0x8, RZ ;  /* 0x0000000804067810 */ /* 0x001fe40007f1e0ff */
[----:B------:R-:W-:Y:S01]  /*1640*/  IADD3 R15, PT, PT, -R14, RZ, RZ ;  /* 0x000000ff0e0f7210 */ /* 0x000fe20007ffe1ff */
[----:B------:R-:W-:Y:S01]  /*1650*/  ULOP3.LUT UR4, UR4, 0x7ffffffc, URZ, 0xc0, !UPT ;  /* 0x7ffffffc04047892 */ /* 0x000fe2000f8ec0ff */
[----:B------:R-:W-:Y:S02]  /*1660*/  MOV R13, R16 ;  /* 0x00000010000d7202 */ /* 0x000fe40000000f00 */
[----:B------:R-:W-:-:S03]  /*1670*/  IADD3.X R7, PT, PT, RZ, R5, RZ, P0, !PT ;  /* 0x00000005ff077210 */ /* 0x000fc600007fe4ff */
[----:B------:R-:W-:Y:S01]  /*1680*/  MOV R11, UR4 ;  /* 0x00000004000b7c02 */ /* 0x000fe20008000f00 */
[----:B------:R-:W-:Y:S01]  /*1690*/  UMOV UR4, URZ ;  /* 0x000000ff00047c82 */ /* 0x000fe20008000000 */
[----:B-1----:R-:W-:-:S04]  /*16a0*/  UIADD3 UR5, UP0, UPT, UR6, 0x8, URZ ;  /* 0x0000000806057890 */ /* 0x002fc8000ff1e0ff */
[----:B------:R-:W-:-:S12]  /*16b0*/  UIADD3.X UR6, UPT, UPT, URZ, UR7, URZ, UP0, !UPT ;  /* 0x00000007ff067290 */ /* 0x000fd800087fe4ff */
.L_x_31:
[----:B------:R-:W2:Y:S01]  /*16c0*/  LDG.E R3, desc[UR8][R6.64+-0x8] ;  /* 0xfffff80806037981 */ /* 0x000ea2000c1e1900 */
[----:B------:R-:W-:Y:S01]  /*16d0*/  HFMA2 R9, -RZ, RZ, 3.7421875, 0 ;  /* 0x437c0000ff097431 */ /* 0x000fe200000001ff */
[----:B------:R-:W-:Y:S01]  /*16e0*/  MOV R0, 0x3bbb989d ;  /* 0x3bbb989d00007802 */ /* 0x000fe20000000f00 */
[----:B------:R-:W-:Y:S01]  /*16f0*/  BSSY.RECONVERGENT B2, `(.L_x_15) ;  /* 0x0000018000027945 */ /* 0x000fe20003800200 */
[----:B--2---:R-:W-:-:S04]  /*1700*/  FADD R3, R3, -R12 ;  /* 0x8000000c03037221 */ /* 0x004fc80000000000 */
[----:B------:R-:W-:-:S04]  /*1710*/  FFMA.SAT R0, R3, R0, 0.5 ;  /* 0x3f00000003007423 */ /* 0x000fc80000002000 */
[----:B------:R-:W-:Y:S02]  /*1720*/  FFMA.RM R0, R0, R9, 12582913 ;  /* 0x4b40000100007423 */ /* 0x000fe40000004009 */
[----:B------:R-:W0:Y:S02]  /*1730*/  MUFU.RCP R9, R10 ;  /* 0x0000000a00097308 */ /* 0x000e240000001000 */
[----:B------:R-:W-:-:S04]  /*1740*/  FADD R8, R0, -12583039 ;  /* 0xcb40007f00087421 */ /* 0x000fc80000000000 */
[----:B------:R-:W-:-:S04]  /*1750*/  FFMA R8, R3, 1.4426950216293334961, -R8 ;  /* 0x3fb8aa3b03087823 */ /* 0x000fc80000000808 */
[----:B------:R-:W-:Y:S01]  /*1760*/  FFMA R17, R3, 1.925963033500011079e-08, R8 ;  /* 0x32a5706003117823 */ /* 0x000fe20000000008 */
[----:B------:R-:W-:-:S03]  /*1770*/  SHF.L.U32 R3, R0, 0x17, RZ ;  /* 0x0000001700037819 */ /* 0x000fc600000006ff */
[----:B------:R-:W1:Y:S01]  /*1780*/  MUFU.EX2 R8, R17 ;  /* 0x0000001100087308 */ /* 0x000e620000000800 */
[----:B0-----:R-:W-:-:S04]  /*1790*/  FFMA R0, R9, -R10, 1 ;  /* 0x3f80000009007423 */ /* 0x001fc8000000080a */
[----:B------:R-:W-:Y:S01]  /*17a0*/  FFMA R0, R9, R0, R9 ;  /* 0x0000000009007223 */ /* 0x000fe20000000009 */
[----:B------:R-:W-:Y:S01]  /*17b0*/  MOV R9, UR6 ;  /* 0x0000000600097c02 */ /* 0x000fe20008000f00 */
[----:B-1----:R-:W-:Y:S01]  /*17c0*/  FMUL R3, R3, R8 ;  /* 0x0000000803037220 */ /* 0x002fe20000400000 */
[----:B------:R-:W-:-:S03]  /*17d0*/  MOV R8, UR5 ;  /* 0x0000000500087c02 */ /* 0x000fc60008000f00 */
[----:B------:R-:W0:Y:S01]  /*17e0*/  FCHK P0, R3, R10 ;  /* 0x0000000a03007302 */ /* 0x000e220000000000 */
[----:B------:R-:W-:Y:S01]  /*17f0*/  FFMA R19, R3, R0, RZ ;  /* 0x0000000003137223 */ /* 0x000fe200000000ff */
[----:B------:R-:W-:-:S04]  /*1800*/  IMAD.WIDE R8, R13, 0x4, R8 ;  /* 0x000000040d087825 */ /* 0x000fc800078e0208 */
[----:B------:R-:W-:-:S04]  /*1810*/  FFMA R18, R19, -R10, R3 ;  /* 0x8000000a13127223 */ /* 0x000fc80000000003 */
[----:B------:R-:W-:Y:S01]  /*1820*/  FFMA R0, R0, R18, R19 ;  /* 0x0000001200007223 */ /* 0x000fe20000000013 */
[----:B0-----:R-:W-:Y:S06]  /*1830*/  @!P0 BRA `(.L_x_16) ;  /* 0x00000000000c8947 */ /* 0x001fec0003800000 */
[----:B------:R-:W-:Y:S02]  /*1840*/  MOV R0, R10 ;  /* 0x0000000a00007202 */ /* 0x000fe40000000f00 */
[----:B------:R-:W-:-:S07]  /*1850*/  MOV R18, 0x1870 ;  /* 0x0000187000127802 */ /* 0x000fce0000000f00 */
[----:B------:R-:W-:Y:S05]  /*1860*/  CALL.REL.NOINC `($__internal_0_$__cuda_sm3x_div_rn_noftz_f32_slowpath) ;  /* 0x0000001000f47944 */ /* 0x000fea0003c00000 */
.L_x_16:
[----:B------:R-:W-:Y:S05]  /*1870*/  BSYNC.RECONVERGENT B2 ;  /* 0x0000000000027941 */ /* 0x000fea0003800200 */
.L_x_15:
[----:B------:R-:W0:Y:S01]  /*1880*/  MUFU.RCP R19, R2 ;  /* 0x0000000200137308 */ /* 0x000e220000001000 */
[----:B------:R-:W-:Y:S01]  /*1890*/  ISETP.NE.AND P0, PT, R15, RZ, PT ;  /* 0x000000ff0f00720c */ /* 0x000fe20003f05270 */
[----:B------:R-:W-:Y:S03]  /*18a0*/  BSSY.RECONVERGENT B2, `(.L_x_17) ;  /* 0x000000f000027945 */ /* 0x000fe60003800200 */
[----:B------:R-:W-:-:S05]  /*18b0*/  FSEL R3, RZ, 1, P0 ;  /* 0x3f800000ff037808 */ /* 0x000fca0000000000 */
[----:B------:R-:W-:-:S04]  /*18c0*/  FADD R17, -R3, R0 ;  /* 0x0000000003117221 */ /* 0x000fc80000000100 */
[----:B------:R-:W1:Y:S01]  /*18d0*/  FCHK P0, R17, R2 ;  /* 0x0000000211007302 */ /* 0x000e620000000000 */
[----:B0-----:R-:W-:-:S04]  /*18e0*/  FFMA R18, -R2, R19, 1 ;  /* 0x3f80000002127423 */ /* 0x001fc80000000113 */
[----:B------:R-:W-:-:S04]  /*18f0*/  FFMA R0, R19, R18, R19 ;  /* 0x0000001213007223 */ /* 0x000fc80000000013 */
[----:B------:R-:W-:-:S04]  /*1900*/  FFMA R3, R0, R17, RZ ;  /* 0x0000001100037223 */ /* 0x000fc800000000ff */
[----:B------:R-:W-:-:S04]  /*1910*/  FFMA R18, -R2, R3, R17 ;  /* 0x0000000302127223 */ /* 0x000fc80000000111 */
[----:B------:R-:W-:Y:S01]  /*1920*/  FFMA R3, R0, R18, R3 ;  /* 0x0000001200037223 */ /* 0x000fe20000000003 */
[----:B-1----:R-:W-:Y:S06]  /*1930*/  @!P0 BRA `(.L_x_18) ;  /* 0x0000000000148947 */ /* 0x002fec0003800000 */
[----:B------:R-:W-:Y:S02]  /*1940*/  MOV R3, R17 ;  /* 0x0000001100037202 */ /* 0x000fe40000000f00 */
[----:B------:R-:W-:Y:S02]  /*1950*/  MOV R0, R2 ;  /* 0x0000000200007202 */ /* 0x000fe40000000f00 */
[----:B------:R-:W-:-:S07]  /*1960*/  MOV R18, 0x1980 ;  /* 0x0000198000127802 */ /* 0x000fce0000000f00 */
[----:B------:R-:W-:Y:S05]  /*1970*/  CALL.REL.NOINC `($__internal_0_$__cuda_sm3x_div_rn_noftz_f32_slowpath) ;  /* 0x0000001000b07944 */ /* 0x000fea0003c00000 */
[----:B------:R-:W-:-:S07]  /*1980*/  MOV R3, R0 ;  /* 0x0000000000037202 */ /* 0x000fce0000000f00 */
.L_x_18:
[----:B------:R-:W-:Y:S05]  /*1990*/  BSYNC.RECONVERGENT B2 ;  /* 0x0000000000027941 */ /* 0x000fea0003800200 */
.L_x_17:
[----:B------:R0:W-:Y:S04]  /*19a0*/  STG.E desc[UR8][R8.64+-0x8], R3 ;  /* 0xfffff80308007986 */ /* 0x0001e8000c101908 */
[----:B------:R-:W2:Y:S01]  /*19b0*/  LDG.E R17, desc[UR8][R6.64+-0x4] ;  /* 0xfffffc0806117981 */ /* 0x000ea2000c1e1900 */
[----:B------:R-:W-:Y:S01]  /*19c0*/  HFMA2 R0, -RZ, RZ, 0.96630859375, -0.0022525787353515625 ;  /* 0x3bbb989dff007431 */ /* 0x000fe200000001ff */
[----:B------:R-:W-:Y:S01]  /*19d0*/  MOV R19, 0x437c0000 ;  /* 0x437c000000137802 */ /* 0x000fe20000000f00 */
[----:B------:R-:W-:Y:S01]  /*19e0*/  UIADD3 UR7, UPT, UPT, UR4, 0x1, URZ ;  /* 0x0000000104077890 */ /* 0x000fe2000fffe0ff */
[----:B------:R-:W-:Y:S01]  /*19f0*/  BSSY.RECONVERGENT B2, `(.L_x_19) ;  /* 0x0000016000027945 */ /* 0x000fe20003800200 */
[----:B--2---:R-:W-:-:S04]  /*1a00*/  FADD R17, R17, -R12 ;  /* 0x8000000c11117221 */ /* 0x004fc80000000000 */
[----:B------:R-:W-:-:S04]  /*1a10*/  FFMA.SAT R0, R17, R0, 0.5 ;  /* 0x3f00000011007423 */ /* 0x000fc80000002000 */
[----:B------:R-:W-:Y:S02]  /*1a20*/  FFMA.RM R0, R0, R19, 12582913 ;  /* 0x4b40000100007423 */ /* 0x000fe40000004013 */
[----:B------:R-:W1:Y:S02]  /*1a30*/  MUFU.RCP R19, R10 ;  /* 0x0000000a00137308 */ /* 0x000e640000001000 */
[C---:B------:R-:W-:Y:S01]  /*1a40*/  FADD R18, R0.reuse, -12583039 ;  /* 0xcb40007f00127421 */ /* 0x040fe20000000000 */
[----:B------:R-:W-:-:S03]  /*1a50*/  SHF.L.U32 R0, R0, 0x17, RZ ;  /* 0x0000001700007819 */ /* 0x000fc600000006ff */
[----:B------:R-:W-:-:S04]  /*1a60*/  FFMA R18, R17, 1.4426950216293334961, -R18 ;  /* 0x3fb8aa3b11127823 */ /* 0x000fc80000000812 */
[----:B------:R-:W-:-:S04]  /*1a70*/  FFMA R18, R17, 1.925963033500011079e-08, R18 ;  /* 0x32a5706011127823 */ /* 0x000fc80000000012 */
[----:B0-----:R-:W0:Y:S01]  /*1a80*/  MUFU.EX2 R3, R18 ;  /* 0x0000001200037308 */ /* 0x001e220000000800 */
[----:B-1----:R-:W-:Y:S01]  /*1a90*/  FFMA R20, R19, -R10, 1 ;  /* 0x3f80000013147423 */ /* 0x002fe2000000080a */
[----:B0-----:R-:W-:-:S03]  /*1aa0*/  FMUL R17, R0, R3 ;  /* 0x0000000300117220 */ /* 0x001fc60000400000 */
[----:B------:R-:W-:-:S03]  /*1ab0*/  FFMA R0, R19, R20, R19 ;  /* 0x0000001413007223 */ /* 0x000fc60000000013 */
[----:B------:R-:W0:Y:S01]  /*1ac0*/  FCHK P0, R17, R10 ;  /* 0x0000000a11007302 */ /* 0x000e220000000000 */
[----:B------:R-:W-:-:S04]  /*1ad0*/  FFMA R3, R0, R17, RZ ;  /* 0x0000001100037223 */ /* 0x000fc800000000ff */
[----:B------:R-:W-:-:S04]  /*1ae0*/  FFMA R20, R3, -R10, R17 ;  /* 0x8000000a03147223 */ /* 0x000fc80000000011 */
[----:B------:R-:W-:Y:S01]  /*1af0*/  FFMA R0, R0, R20, R3 ;  /* 0x0000001400007223 */ /* 0x000fe20000000003 */
[----:B0-----:R-:W-:Y:S06]  /*1b00*/  @!P0 BRA `(.L_x_20) ;  /* 0x0000000000108947 */ /* 0x001fec0003800000 */
[----:B------:R-:W-:Y:S02]  /*1b10*/  MOV R3, R17 ;  /* 0x0000001100037202 */ /* 0x000fe40000000f00 */
[----:B------:R-:W-:Y:S02]  /*1b20*/  MOV R0, R10 ;  /* 0x0000000a00007202 */ /* 0x000fe40000000f00 */
[----:B------:R-:W-:-:S07]  /*1b30*/  MOV R18, 0x1b50 ;  /* 0x00001b5000127802 */ /* 0x000fce0000000f00 */
[----:B------:R-:W-:Y:S05]  /*1b40*/  CALL.REL.NOINC `($__internal_0_$__cuda_sm3x_div_rn_noftz_f32_slowpath) ;  /* 0x00000010003c7944 */ /* 0x000fea0003c00000 */
.L_x_20:
[----:B------:R-:W-:Y:S05]  /*1b50*/  BSYNC.RECONVERGENT B2 ;  /* 0x0000000000027941 */ /* 0x000fea0003800200 */
.L_x_19:
[----:B------:R-:W0:Y:S01]  /*1b60*/  MUFU.RCP R19, R2 ;  /* 0x0000000200137308 */ /* 0x000e220000001000 */
[----:B------:R-:W-:Y:S01]  /*1b70*/  ISETP.NE.AND P0, PT, R14, UR7, PT ;  /* 0x000000070e007c0c */ /* 0x000fe2000bf05270 */
        /* <DEDUP_REMOVED lines=15> */
.L_x_22:
[----:B------:R-:W-:Y:S05]  /*1c70*/  BSYNC.RECONVERGENT B2 ;  /* 0x0000000000027941 */ /* 0x000fea0003800200 */
.L_x_21:
        /* <DEDUP_REMOVED lines=27> */
.L_x_24:
[----:B------:R-:W-:Y:S05]  /*1e30*/  BSYNC.RECONVERGENT B2 ;  /* 0x0000000000027941 */ /* 0x000fea0003800200 */
.L_x_23:
        /* <DEDUP_REMOVED lines=17> */
.L_x_26:
[----:B------:R-:W-:Y:S05]  /*1f50*/  BSYNC.RECONVERGENT B2 ;  /* 0x0000000000027941 */ /* 0x000fea0003800200 */
.L_x_25:
        /* <DEDUP_REMOVED lines=27> */
.L_x_28:
[----:B------:R-:W-:Y:S05]  /*2110*/  BSYNC.RECONVERGENT B2 ;  /* 0x0000000000027941 */ /* 0x000fea0003800200 */
.L_x_27:
        /* <DEDUP_REMOVED lines=17> */
.L_x_30:
[----:B------:R-:W-:Y:S05]  /*2230*/  BSYNC.RECONVERGENT B2 ;  /* 0x0000000000027941 */ /* 0x000fea0003800200 */
.L_x_29:
[----:B------:R-:W-:Y:S01]  /*2240*/  UIADD3 UR4, UPT, UPT, UR4, 0x4, URZ ;  /* 0x0000000404047890 */ /* 0x000fe2000fffe0ff */
[----:B------:R1:W-:Y:S01]  /*2250*/  STG.E desc[UR8][R8.64+0x4], R3 ;  /* 0x0000040308007986 */ /* 0x0003e2000c101908 */
[----:B------:R-:W-:Y:S02]  /*2260*/  IADD3 R6, P1, PT, R6, 0x10, RZ ;  /* 0x0000001006067810 */ /* 0x000fe40007f3e0ff */
[----:B------:R-:W-:Y:S02]  /*2270*/  IADD3 R13, PT, PT, R13, 0x4, RZ ;  /* 0x000000040d0d7810 */ /* 0x000fe40007ffe0ff */
[----:B------:R-:W-:Y:S02]  /*2280*/  ISETP.NE.AND P0, PT, R11, UR4, PT ;  /* 0x000000040b007c0c */ /* 0x000fe4000bf05270 */
[----:B------:R-:W-:Y:S02]  /*2290*/  IADD3.X R7, PT, PT, RZ, R7, RZ, P1, !PT ;  /* 0x00000007ff077210 */ /* 0x000fe40000ffe4ff */
[----:B------:R-:W-:-:S09]  /*22a0*/  IADD3 R15, PT, PT, R15, 0x4, RZ ;  /* 0x000000040f0f7810 */ /* 0x000fd20007ffe0ff */
[----:B-1----:R-:W-:Y:S05]  /*22b0*/  @P0 BRA `(.L_x_31) ;  /* 0xfffffff400000947 */ /* 0x002fea000383ffff */
.L_x_14:
[----:B------:R-:W-:-:S13]  /*22c0*/  ISETP.NE.AND P0, PT, RZ, UR10, PT ;  /* 0x0000000aff007c0c */ /* 0x000fda000bf05270 */
[----:B------:R-:W-:Y:S05]  /*22d0*/  @!P0 EXIT ;  /* 0x000000000000894d */ /* 0x000fea0003800000 */
[----:B------:R-:W-:-:S09]  /*22e0*/  UISETP.NE.AND UP0, UPT, UR10, 0x1, UPT ;  /* 0x000000010a00788c */ /* 0x000fd2000bf05270 */
[----:B------:R-:W-:Y:S05]  /*22f0*/  BRA.U !UP0, `(.L_x_32) ;  /* 0x00000005087c7547 */ /* 0x000fea000b800000 */
[----:B0-----:R-:W-:-:S05]  /*2300*/  IMAD.WIDE.U32 R6, R11, 0x4, R4 ;  /* 0x000000040b067825 */ /* 0x001fca00078e0004 */
[----:B------:R-:W2:Y:S01]  /*2310*/  LDG.E R3, desc[UR8][R6.64] ;  /* 0x0000000806037981 */ /* 0x000ea2000c1e1900 */
[----:B------:R-:W-:Y:S01]  /*2320*/  HFMA2 R0, -RZ, RZ, 0.96630859375, -0.0022525787353515625 ;  /* 0x3bbb989dff007431 */ /* 0x000fe200000001ff */
[----:B------:R-:W-:Y:S01]  /*2330*/  MOV R9, 0x437c0000 ;  /* 0x437c000000097802 */ /* 0x000fe20000000f00 */
[----:B------:R-:W-:Y:S01]  /*2340*/  BSSY.RECONVERGENT B2, `(.L_x_33) ;  /* 0x0000016000027945 */ /* 0x000fe20003800200 */
[----:B--2---:R-:W-:-:S04]  /*2350*/  FADD R3, R3, -R12 ;  /* 0x8000000c03037221 */ /* 0x004fc80000000000 */
[----:B------:R-:W-:-:S04]  /*2360*/  FFMA.SAT R0, R3, R0, 0.5 ;  /* 0x3f00000003007423 */ /* 0x000fc80000002000 */
[----:B------:R-:W-:Y:S02]  /*2370*/  FFMA.RM R0, R0, R9, 12582913 ;  /* 0x4b40000100007423 */ /* 0x000fe40000004009 */
[----:B------:R-:W0:Y:S02]  /*2380*/  MUFU.RCP R9, R10 ;  /* 0x0000000a00097308 */ /* 0x000e240000001000 */
[C---:B------:R-:W-:Y:S01]  /*2390*/  FADD R8, R0.reuse, -12583039 ;  /* 0xcb40007f00087421 */ /* 0x040fe20000000000 */
[----:B------:R-:W-:-:S03]  /*23a0*/  SHF.L.U32 R0, R0, 0x17, RZ ;  /* 0x0000001700007819 */ /* 0x000fc600000006ff */
[----:B------:R-:W-:-:S04]  /*23b0*/  FFMA R8, R3, 1.4426950216293334961, -R8 ;  /* 0x3fb8aa3b03087823 */ /* 0x000fc80000000808 */
[----:B------:R-:W-:-:S06]  /*23c0*/  FFMA R3, R3, 1.925963033500011079e-08, R8 ;  /* 0x32a5706003037823 */ /* 0x000fcc0000000008 */
[----:B------:R-:W1:Y:S01]  /*23d0*/  MUFU.EX2 R3, R3 ;  /* 0x0000000300037308 */ /* 0x000e620000000800 */
[----:B0-----:R-:W-:Y:S01]  /*23e0*/  FFMA R8, R9, -R10, 1 ;  /* 0x3f80000009087423 */ /* 0x001fe2000000080a */
[----:B-1----:R-:W-:-:S03]  /*23f0*/  FMUL R3, R0, R3 ;  /* 0x0000000300037220 */ /* 0x002fc60000400000 */
[----:B------:R-:W-:Y:S01]  /*2400*/  FFMA R0, R9, R8, R9 ;  /* 0x0000000809007223 */ /* 0x000fe20000000009 */
[----:B------:R-:W-:Y:S02]  /*2410*/  IADD3 R8, PT, PT, R16, R11, RZ ;  /* 0x0000000b10087210 */ /* 0x000fe40007ffe0ff */
[----:B------:R-:W0:Y:S01]  /*2420*/  FCHK P0, R3, R10 ;  /* 0x0000000a03007302 */ /* 0x000e220000000000 */
[----:B------:R-:W-:-:S04]  /*2430*/  FFMA R9, R0, R3, RZ ;  /* 0x0000000300097223 */ /* 0x000fc800000000ff */
[----:B------:R-:W-:-:S04]  /*2440*/  FFMA R18, R9, -R10, R3 ;  /* 0x8000000a09127223 */ /* 0x000fc80000000003 */
[----:B------:R-:W-:Y:S01]  /*2450*/  FFMA R0, R0, R18, R9 ;  /* 0x0000001200007223 */ /* 0x000fe20000000009 */
[----:B0-----:R-:W-:Y:S06]  /*2460*/  @!P0 BRA `(.L_x_34) ;  /* 0x00000000000c8947 */ /* 0x001fec0003800000 */
[----:B------:R-:W-:Y:S02]  /*2470*/  MOV R0, R10 ;  /* 0x0000000a00007202 */ /* 0x000fe40000000f00 */
[----:B------:R-:W-:-:S07]  /*2480*/  MOV R18, 0x24a0 ;  /* 0x000024a000127802 */ /* 0x000fce0000000f00 */
[----:B------:R-:W-:Y:S05]  /*2490*/  CALL.REL.NOINC `($__internal_0_$__cuda_sm3x_div_rn_noftz_f32_slowpath) ;  /* 0x0000000400e87944 */ /* 0x000fea0003c00000 */
.L_x_34:
[----:B------:R-:W-:Y:S05]  /*24a0*/  BSYNC.RECONVERGENT B2 ;  /* 0x0000000000027941 */ /* 0x000fea0003800200 */
.L_x_33:
[----:B------:R-:W0:Y:S01]  /*24b0*/  MUFU.RCP R13, R2 ;  /* 0x00000002000d7308 */ /* 0x000e220000001000 */
[----:B------:R-:W-:Y:S01]  /*24c0*/  ISETP.NE.AND P0, PT, R11, R14, PT ;  /* 0x0000000e0b00720c */ /* 0x000fe20003f05270 */
        /* <DEDUP_REMOVED lines=15> */
.L_x_36:
[----:B------:R-:W-:Y:S05]  /*25c0*/  BSYNC.RECONVERGENT B2 ;  /* 0x0000000000027941 */ /* 0x000fea0003800200 */
.L_x_35:
[----:B------:R-:W0:Y:S02]  /*25d0*/  LDC.64 R18, c[0x0][0x398] ;  /* 0x0000e600ff127b82 */ /* 0x000e240000000a00 */
[----:B0-----:R-:W-:-:S05]  /*25e0*/  IMAD.WIDE R8, R8, 0x4, R18 ;  /* 0x0000000408087825 */ /* 0x001fca00078e0212 */
[----:B------:R0:W-:Y:S04]  /*25f0*/  STG.E desc[UR8][R8.64], R3 ;  /* 0x0000000308007986 */ /* 0x0001e8000c101908 */
[----:B------:R1:W2:Y:S01]  /*2600*/  LDG.E R7, desc[UR8][R6.64+0x4] ;  /* 0x0000040806077981 */ /* 0x0002a2000c1e1900 */
[----:B------:R-:W-:Y:S01]  /*2610*/  HFMA2 R13, -RZ, RZ, 0.96630859375, -0.0022525787353515625 ;  /* 0x3bbb989dff0d7431 */ /* 0x000fe200000001ff */
[----:B------:R-:W-:Y:S01]  /*2620*/  MOV R18, 0x437c0000 ;  /* 0x437c000000127802 */ /* 0x000fe20000000f00 */
[----:B------:R-:W1:Y:S01]  /*2630*/  MUFU.RCP R17, R10 ;  /* 0x0000000a00117308 */ /* 0x000e620000001000 */
[----:B------:R-:W-:Y:S01]  /*2640*/  BSSY.RECONVERGENT B2, `(.L_x_37) ;  /* 0x0000016000027945 */ /* 0x000fe20003800200 */
[----:B-1----:R-:W-:Y:S01]  /*2650*/  FFMA R6, R17, -R10, 1 ;  /* 0x3f80000011067423 */ /* 0x002fe2000000080a */
[----:B--2---:R-:W-:Y:S01]  /*2660*/  FADD R0, R7, -R12 ;  /* 0x8000000c07007221 */ /* 0x004fe20000000000 */
[----:B------:R-:W-:-:S03]  /*2670*/  IADD3 R7, PT, PT, R11, 0x1, RZ ;  /* 0x000000010b077810 */ /* 0x000fc60007ffe0ff */
[----:B------:R-:W-:-:S04]  /*2680*/  FFMA.SAT R13, R0, R13, 0.5 ;  /* 0x3f000000000d7423 */ /* 0x000fc8000000200d */
[----:B------:R-:W-:-:S04]  /*2690*/  FFMA.RM R13, R13, R18, 12582913 ;  /* 0x4b4000010d0d7423 */ /* 0x000fc80000004012 */
[C---:B------:R-:W-:Y:S01]  /*26a0*/  FADD R15, R13.reuse, -12583039 ;  /* 0xcb40007f0d0f7421 */ /* 0x040fe20000000000 */
[----:B------:R-:W-:-:S03]  /*26b0*/  SHF.L.U32 R13, R13, 0x17, RZ ;  /* 0x000000170d0d7819 */ /* 0x000fc600000006ff */
[----:B------:R-:W-:-:S04]  /*26c0*/  FFMA R15, R0, 1.4426950216293334961, -R15 ;  /* 0x3fb8aa3b000f7823 */ /* 0x000fc8000000080f */
[----:B------:R-:W-:-:S04]  /*26d0*/  FFMA R15, R0, 1.925963033500011079e-08, R15 ;  /* 0x32a57060000f7823 */ /* 0x000fc8000000000f */
[----:B------:R-:W1:Y:S02]  /*26e0*/  MUFU.EX2 R0, R15 ;  /* 0x0000000f00007308 */ /* 0x000e640000000800 */
[----:B-1----:R-:W-:Y:S01]  /*26f0*/  FMUL R13, R13, R0 ;  /* 0x000000000d0d7220 */ /* 0x002fe20000400000 */
[----:B------:R-:W-:-:S05]  /*2700*/  FFMA R0, R17, R6, R17 ;  /* 0x0000000611007223 */ /* 0x000fca0000000011 */
[----:B------:R-:W1:Y:S01]  /*2710*/  FCHK P0, R13, R10 ;  /* 0x0000000a0d007302 */ /* 0x000e620000000000 */
[----:B0-----:R-:W-:-:S04]  /*2720*/  FFMA R3, R0, R13, RZ ;  /* 0x0000000d00037223 */ /* 0x001fc800000000ff */
[----:B------:R-:W-:-:S04]  /*2730*/  FFMA R6, R3, -R10, R13 ;  /* 0x8000000a03067223 */ /* 0x000fc8000000000d */
[----:B------:R-:W-:Y:S01]  /*2740*/  FFMA R0, R0, R6, R3 ;  /* 0x0000000600007223 */ /* 0x000fe20000000003 */
[----:B-1----:R-:W-:Y:S06]  /*2750*/  @!P0 BRA `(.L_x_38) ;  /* 0x0000000000108947 */ /* 0x002fec0003800000 */
[----:B------:R-:W-:Y:S02]  /*2760*/  MOV R3, R13 ;  /* 0x0000000d00037202 */ /* 0x000fe40000000f00 */
[----:B------:R-:W-:Y:S02]  /*2770*/  MOV R0, R10 ;  /* 0x0000000a00007202 */ /* 0x000fe40000000f00 */
[----:B------:R-:W-:-:S07]  /*2780*/  MOV R18, 0x27a0 ;  /* 0x000027a000127802 */ /* 0x000fce0000000f00 */
[----:B------:R-:W-:Y:S05]  /*2790*/  CALL.REL.NOINC `($__internal_0_$__cuda_sm3x_div_rn_noftz_f32_slowpath) ;  /* 0x0000000400287944 */ /* 0x000fea0003c00000 */
.L_x_38:
[----:B------:R-:W-:Y:S05]  /*27a0*/  BSYNC.RECONVERGENT B2 ;  /* 0x0000000000027941 */ /* 0x000fea0003800200 */
.L_x_37:
        /* <DEDUP_REMOVED lines=17> */
.L_x_40:
[----:B------:R-:W-:Y:S05]  /*28c0*/  BSYNC.RECONVERGENT B2 ;  /* 0x0000000000027941 */ /* 0x000fea0003800200 */
.L_x_39:
[----:B------:R1:W-:Y:S01]  /*28d0*/  STG.E desc[UR8][R8.64+0x4], R3 ;  /* 0x0000040308007986 */ /* 0x0003e2000c101908 */
[----:B------:R-:W-:-:S07]  /*28e0*/  IADD3 R11, PT, PT, R11, 0x2, RZ ;  /* 0x000000020b0b7810 */ /* 0x000fce0007ffe0ff */
.L_x_32:
[----:B------:R-:W2:Y:S02]  /*28f0*/  LDC R0, c[0x0][0x3a4] ;  /* 0x0000e900ff007b82 */ /* 0x000ea40000000800 */
[----:B--2---:R-:W-:-:S04]  /*2900*/  LOP3.LUT R0, R0, 0x1, RZ, 0xc0, !PT ;  /* 0x0000000100007812 */ /* 0x004fc800078ec0ff */
[----:B------:R-:W-:-:S13]  /*2910*/  ISETP.NE.U32.AND P0, PT, R0, 0x1, PT ;  /* 0x000000010000780c */ /* 0x000fda0003f05070 */
[----:B------:R-:W-:Y:S05]  /*2920*/  @P0 EXIT ;  /* 0x000000000000094d */ /* 0x000fea0003800000 */
[----:B------:R-:W-:-:S06]  /*2930*/  IMAD.WIDE R4, R11, 0x4, R4 ;  /* 0x000000040b047825 */ /* 0x000fcc00078e0204 */
[----:B------:R-:W2:Y:S01]  /*2940*/  LDG.E R5, desc[UR8][R4.64] ;  /* 0x0000000804057981 */ /* 0x000ea2000c1e1900 */
[----:B-1----:R-:W-:Y:S01]  /*2950*/  HFMA2 R3, -RZ, RZ, 0.96630859375, -0.0022525787353515625 ;  /* 0x3bbb989dff037431 */ /* 0x002fe200000001ff */
[----:B0-----:R-:W-:Y:S01]  /*2960*/  MOV R7, 0x437c0000 ;  /* 0x437c000000077802 */ /* 0x001fe20000000f00 */
[----:B------:R-:W-:Y:S01]  /*2970*/  BSSY.RECONVERGENT B2, `(.L_x_41) ;  /* 0x0000016000027945 */ /* 0x000fe20003800200 */
[----:B------:R-:W-:Y:S01]  /*2980*/  IADD3 R16, PT, PT, R16, R11, RZ ;  /* 0x0000000b10107210 */ /* 0x000fe20007ffe0ff */
        /* <DEDUP_REMOVED lines=11> */
[----:B------:R-:W-:-:S03]  /*2a40*/  FFMA R0, R7, R4, R7 ;  /* 0x0000000407007223 */ /* 0x000fc60000000007 */
        /* <DEDUP_REMOVED lines=8> */
.L_x_42:
[----:B------:R-:W-:Y:S05]  /*2ad0*/  BSYNC.RECONVERGENT B2 ;  /* 0x0000000000027941 */ /* 0x000fea0003800200 */
.L_x_41:
        /* <DEDUP_REMOVED lines=17> */
.L_x_44:
[----:B------:R-:W-:Y:S05]  /*2bf0*/  BSYNC.RECONVERGENT B2 ;  /* 0x0000000000027941 */ /* 0x000fea0003800200 */
.L_x_43:
[----:B------:R-:W0:Y:S02]  /*2c00*/  LDC.64 R2, c[0x0][0x398] ;  /* 0x0000e600ff027b82 */ /* 0x000e240000000a00 */
[----:B0-----:R-:W-:-:S05]  /*2c10*/  IMAD.WIDE R16, R16, 0x4, R2 ;  /* 0x0000000410107825 */ /* 0x001fca00078e0202 */
[----:B------:R-:W-:Y:S01]  /*2c20*/  STG.E desc[UR8][R16.64], R5 ;  /* 0x0000000510007986 */ /* 0x000fe2000c101908 */
[----:B------:R-:W-:Y:S05]  /*2c30*/  EXIT ;  /* 0x000000000000794d */ /* 0x000fea0003800000 */
        .weak           $__internal_0_$__cuda_sm3x_div_rn_noftz_f32_slowpath
        .type           $__internal_0_$__cuda_sm3x_div_rn_noftz_f32_slowpath,@function
        .size           $__internal_0_$__cuda_sm3x_div_rn_noftz_f32_slowpath,(.L_x_139 - $__internal_0_$__cuda_sm3x_div_rn_noftz_f32_slowpath)
$__internal_0_$__cuda_sm3x_div_rn_noftz_f32_slowpath:
[----:B------:R-:W-:Y:S01]  /*2c40*/  SHF.R.U32.HI R17, RZ, 0x17, R0 ;  /* 0x00000017ff117819 */ /* 0x000fe20000011600 */
[----:B------:R-:W-:Y:S01]  /*2c50*/  BSSY.RECONVERGENT B0, `(.L_x_45) ;  /* 0x0000063000007945 */ /* 0x000fe20003800200 */
[----:B------:R-:W-:Y:S02]  /*2c60*/  SHF.R.U32.HI R20, RZ, 0x17, R3 ;  /* 0x00000017ff147819 */ /* 0x000fe40000011603 */
[----:B------:R-:W-:Y:S02]  /*2c70*/  LOP3.LUT R17, R17, 0xff, RZ, 0xc0, !PT ;  /* 0x000000ff11117812 */ /* 0x000fe400078ec0ff */
[----:B------:R-:W-:Y:S02]  /*2c80*/  LOP3.LUT R20, R20, 0xff, RZ, 0xc0, !PT ;  /* 0x000000ff14147812 */ /* 0x000fe400078ec0ff */
[----:B------:R-:W-:Y:S02]  /*2c90*/  IADD3 R23, PT, PT, R17, -0x1, RZ ;  /* 0xffffffff11177810 */ /* 0x000fe40007ffe0ff */
[----:B------:R-:W-:-:S02]  /*2ca0*/  IADD3 R22, PT, PT, R20, -0x1, RZ ;  /* 0xffffffff14167810 */ /* 0x000fc40007ffe0ff */
[----:B------:R-:W-:Y:S02]  /*2cb0*/  ISETP.GT.U32.AND P0, PT, R23, 0xfd, PT ;  /* 0x000000fd1700780c */ /* 0x000fe40003f04070 */
[----:B------:R-:W-:Y:S02]  /*2cc0*/  MOV R21, R3 ;  /* 0x0000000300157202 */ /* 0x000fe40000000f00 */
[----:B------:R-:W-:-:S13]  /*2cd0*/  ISETP.GT.U32.OR P0, PT, R22, 0xfd, P0 ;  /* 0x000000fd1600780c */ /* 0x000fda0000704470 */
[----:B------:R-:W-:Y:S01]  /*2ce0*/  @!P0 MOV R19, RZ ;  /* 0x000000ff00138202 */ /* 0x000fe20000000f00 */
[----:B------:R-:W-:Y:S06]  /*2cf0*/  @!P0 BRA `(.L_x_46) ;  /* 0x00000000005c8947 */ /* 0x000fec0003800000 */
[----:B------:R-:W-:Y:S02]  /*2d00*/  FSETP.GTU.FTZ.AND P0, PT, |R3|, +INF , PT ;  /* 0x7f8000000300780b */ /* 0x000fe40003f1c200 */
[----:B------:R-:W-:-:S04]  /*2d10*/  FSETP.GTU.FTZ.AND P1, PT, |R0|, +INF , PT ;  /* 0x7f8000000000780b */ /* 0x000fc80003f3c200 */
[----:B------:R-:W-:-:S13]  /*2d20*/  PLOP3.LUT P0, PT, P0, P1, PT, 0xf8, 0x8f ;  /* 0x00000000008f781c */ /* 0x000fda0000703f70 */
[----:B------:R-:W-:Y:S05]  /*2d30*/  @P0 BRA `(.L_x_47) ;  /* 0x00000004004c0947 */ /* 0x000fea0003800000 */
[----:B------:R-:W-:-:S13]  /*2d40*/  LOP3.LUT P0, RZ, R0, 0x7fffffff, R21, 0xc8, !PT ;  /* 0x7fffffff00ff7812 */ /* 0x000fda000780c815 */
[----:B------:R-:W-:Y:S05]  /*2d50*/  @!P0 BRA `(.L_x_48) ;  /* 0x00000004003c8947 */ /* 0x000fea0003800000 */
[C---:B------:R-:W-:Y:S02]  /*2d60*/  FSETP.NEU.FTZ.AND P3, PT, |R3|.reuse, +INF , PT ;  /* 0x7f8000000300780b */ /* 0x040fe40003f7d200 */
[----:B------:R-:W-:Y:S02]  /*2d70*/  FSETP.NEU.FTZ.AND P1, PT, |R0|, +INF , PT ;  /* 0x7f8000000000780b */ /* 0x000fe40003f3d200 */
[----:B------:R-:W-:-:S11]  /*2d80*/  FSETP.NEU.FTZ.AND P0, PT, |R3|, +INF , PT ;  /* 0x7f8000000300780b */ /* 0x000fd60003f1d200 */
[----:B------:R-:W-:Y:S05]  /*2d90*/  @!P1 BRA !P3, `(.L_x_48) ;  /* 0x00000004002c9947 */ /* 0x000fea0005800000 */
[----:B------:R-:W-:-:S04]  /*2da0*/  LOP3.LUT P3, RZ, R21, 0x7fffffff, RZ, 0xc0, !PT ;  /* 0x7fffffff15ff7812 */ /* 0x000fc8000786c0ff */
[----:B------:R-:W-:-:S13]  /*2db0*/  PLOP3.LUT P1, PT, P1, P3, PT, 0x2f, 0xf2 ;  /* 0x0000000000f2781c */ /* 0x000fda0000f26577 */
[----:B------:R-:W-:Y:S05]  /*2dc0*/  @P1 BRA `(.L_x_49) ;  /* 0x0000000400181947 */ /* 0x000fea0003800000 */
[----:B------:R-:W-:-:S04]  /*2dd0*/  LOP3.LUT P1, RZ, R0, 0x7fffffff, RZ, 0xc0, !PT ;  /* 0x7fffffff00ff7812 */ /* 0x000fc8000782c0ff */
[----:B------:R-:W-:-:S13]  /*2de0*/  PLOP3.LUT P0, PT, P0, P1, PT, 0x2f, 0xf2 ;  /* 0x0000000000f2781c */ /* 0x000fda0000702577 */
[----:B------:R-:W-:Y:S05]  /*2df0*/  @P0 BRA `(.L_x_50) ;  /* 0x0000000400000947 */ /* 0x000fea0003800000 */
[----:B------:R-:W-:Y:S02]  /*2e00*/  ISETP.GE.AND P0, PT, R22, RZ, PT ;  /* 0x000000ff1600720c */ /* 0x000fe40003f06270 */
[----:B------:R-:W-:-:S11]  /*2e10*/  ISETP.GE.AND P1, PT, R23, RZ, PT ;  /* 0x000000ff1700720c */ /* 0x000fd60003f26270 */
[----:B------:R-:W-:Y:S01]  /*2e20*/  @P0 MOV R19, RZ ;  /* 0x000000ff00130202 */ /* 0x000fe20000000f00 */
[----:B------:R-:W-:Y:S01]  /*2e30*/  @!P0 FFMA R21, R3, 1.84467440737095516160e+19, RZ ;  /* 0x5f80000003158823 */ /* 0x000fe200000000ff */
[----:B------:R-:W-:Y:S01]  /*2e40*/  @!P0 MOV R19, 0xffffffc0 ;  /* 0xffffffc000138802 */ /* 0x000fe20000000f00 */
[----:B------:R-:W-:-:S03]  /*2e50*/  @!P1 FFMA R0, R0, 1.84467440737095516160e+19, RZ ;  /* 0x5f80000000009823 */ /* 0x000fc600000000ff */
[----:B------:R-:W-:-:S07]  /*2e60*/  @!P1 IADD3 R19, PT, PT, R19, 0x40, RZ ;  /* 0x0000004013139810 */ /* 0x000fce0007ffe0ff */
.L_x_46:
[----:B------:R-:W-:Y:S01]  /*2e70*/  LEA R3, R17, 0xc0800000, 0x17 ;  /* 0xc080000011037811 */ /* 0x000fe200078eb8ff */
[----:B------:R-:W-:Y:S01]  /*2e80*/  BSSY.RECONVERGENT B1, `(.L_x_51) ;  /* 0x0000036000017945 */ /* 0x000fe20003800200 */
[----:B------:R-:W-:Y:S02]  /*2e90*/  IADD3 R20, PT, PT, R20, -0x7f, RZ ;  /* 0xffffff8114147810 */ /* 0x000fe40007ffe0ff */
[----:B------:R-:W-:-:S03]  /*2ea0*/  IADD3 R24, PT, PT, -R3, R0, RZ ;  /* 0x0000000003187210 */ /* 0x000fc60007ffe1ff */
[----:B------:R-:W-:Y:S01]  /*2eb0*/  IMAD R0, R20, -0x800000, R21 ;  /* 0xff80000014007824 */ /* 0x000fe200078e0215 */
[----:B------:R-:W0:Y:S01]  /*2ec0*/  MUFU.RCP R22, R24 ;  /* 0x0000001800167308 */ /* 0x000e220000001000 */
[----:B------:R-:W-:Y:S01]  /*2ed0*/  FADD.FTZ R3, -R24, -RZ ;  /* 0x800000ff18037221 */ /* 0x000fe20000010100 */
[----:B------:R-:W-:-:S04]  /*2ee0*/  IADD3 R20, PT, PT, R20, 0x7f, -R17 ;  /* 0x0000007f14147810 */ /* 0x000fc80007ffe811 */
[----:B------:R-:W-:Y:S01]  /*2ef0*/  IADD3 R19, PT, PT, R20, R19, RZ ;  /* 0x0000001314137210 */ /* 0x000fe20007ffe0ff */
[----:B0-----:R-:W-:-:S04]  /*2f00*/  FFMA R23, R22, R3, 1 ;  /* 0x3f80000016177423 */ /* 0x001fc80000000003 */
[----:B------:R-:W-:-:S04]  /*2f10*/  FFMA R21, R22, R23, R22 ;  /* 0x0000001716157223 */ /* 0x000fc80000000016 */
[----:B------:R-:W-:-:S04]  /*2f20*/  FFMA R22, R0, R21, RZ ;  /* 0x0000001500167223 */ /* 0x000fc800000000ff */
[----:B------:R-:W-:-:S04]  /*2f30*/  FFMA R23, R3, R22, R0 ;  /* 0x0000001603177223 */ /* 0x000fc80000000000 */
[----:B------:R-:W-:-:S04]  /*2f40*/  FFMA R22, R21, R23, R22 ;  /* 0x0000001715167223 */ /* 0x000fc80000000016 */
[----:B------:R-:W-:-:S04]  /*2f50*/  FFMA R3, R3, R22, R0 ;  /* 0x0000001603037223 */ /* 0x000fc80000000000 */
[----:B------:R-:W-:-:S05]  /*2f60*/  FFMA R0, R21, R3, R22 ;  /* 0x0000000315007223 */ /* 0x000fca0000000016 */
[----:B------:R-:W-:-:S04]  /*2f70*/  SHF.R.U32.HI R17, RZ, 0x17, R0 ;  /* 0x00000017ff117819 */ /* 0x000fc80000011600 */
[----:B------:R-:W-:-:S04]  /*2f80*/  LOP3.LUT R20, R17, 0xff, RZ, 0xc0, !PT ;  /* 0x000000ff11147812 */ /* 0x000fc800078ec0ff */
[----:B------:R-:W-:-:S04]  /*2f90*/  IADD3 R17, PT, PT, R20, R19, RZ ;  /* 0x0000001314117210 */ /* 0x000fc80007ffe0ff */
[----:B------:R-:W-:-:S04]  /*2fa0*/  IADD3 R20, PT, PT, R17, -0x1, RZ ;  /* 0xffffffff11147810 */ /* 0x000fc80007ffe0ff */
[----:B------:R-:W-:-:S13]  /*2fb0*/  ISETP.GE.U32.AND P0, PT, R20, 0xfe, PT ;  /* 0x000000fe1400780c */ /* 0x000fda0003f06070 */
[----:B------:R-:W-:Y:S05]  /*2fc0*/  @!P0 BRA `(.L_x_52) ;  /* 0x0000000000808947 */ /* 0x000fea0003800000 */
[----:B------:R-:W-:-:S13]  /*2fd0*/  ISETP.GT.AND P0, PT, R17, 0xfe, PT ;  /* 0x000000fe1100780c */ /* 0x000fda0003f04270 */
[----:B------:R-:W-:Y:S05]  /*2fe0*/  @P0 BRA `(.L_x_53) ;  /* 0x00000000006c0947 */ /* 0x000fea0003800000 */
[----:B------:R-:W-:-:S13]  /*2ff0*/  ISETP.GE.AND P0, PT, R17, 0x1, PT ;  /* 0x000000011100780c */ /* 0x000fda0003f06270 */
[----:B------:R-:W-:Y:S05]  /*3000*/  @P0 BRA `(.L_x_54) ;  /* 0x0000000000740947 */ /* 0x000fea0003800000 */
[----:B------:R-:W-:Y:S02]  /*3010*/  ISETP.GE.AND P0, PT, R17, -0x18, PT ;  /* 0xffffffe81100780c */ /* 0x000fe40003f06270 */
[----:B------:R-:W-:-:S11]  /*3020*/  LOP3.LUT R0, R0, 0x80000000, RZ, 0xc0, !PT ;  /* 0x8000000000007812 */ /* 0x000fd600078ec0ff */
[----:B------:R-:W-:Y:S05]  /*3030*/  @!P0 BRA `(.L_x_54) ;  /* 0x0000000000688947 */ /* 0x000fea0003800000 */
[CCC-:B------:R-:W-:Y:S01]  /*3040*/  FFMA.RZ R19, R21.reuse, R3.reuse, R22.reuse ;  /* 0x0000000315137223 */ /* 0x1c0fe2000000c016 */
[CCC-:B------:R-:W-:Y:S01]  /*3050*/  FFMA.RP R20, R21.reuse, R3.reuse, R22.reuse ;  /* 0x0000000315147223 */ /* 0x1c0fe20000008016 */
[----:B------:R-:W-:Y:S01]  /*3060*/  FFMA.RM R3, R21, R3, R22 ;  /* 0x0000000315037223 */ /* 0x000fe20000004016 */
[----:B------:R-:W-:Y:S02]  /*3070*/  IADD3 R22, PT, PT, R17, 0x20, RZ ;  /* 0x0000002011167810 */ /* 0x000fe40007ffe0ff */
[----:B------:R-:W-:Y:S02]  /*3080*/  LOP3.LUT R19, R19, 0x7fffff, RZ, 0xc0, !PT ;  /* 0x007fffff13137812 */ /* 0x000fe400078ec0ff */
[----:B------:R-:W-:Y:S02]  /*3090*/  ISETP.NE.AND P3, PT, R17, RZ, PT ;  /* 0x000000ff1100720c */ /* 0x000fe40003f65270 */
[----:B------:R-:W-:Y:S02]  /*30a0*/  LOP3.LUT R19, R19, 0x800000, RZ, 0xfc, !PT ;  /* 0x0080000013137812 */ /* 0x000fe400078efcff */
[----:B------:R-:W-:-:S02]  /*30b0*/  ISETP.NE.AND P1, PT, R17, RZ, PT ;  /* 0x000000ff1100720c */ /* 0x000fc40003f25270 */
[----:B------:R-:W-:Y:S02]  /*30c0*/  IADD3 R17, PT, PT, -R17, RZ, RZ ;  /* 0x000000ff11117210 */ /* 0x000fe40007ffe1ff */
[----:B------:R-:W-:Y:S02]  /*30d0*/  SHF.L.U32 R22, R19, R22, RZ ;  /* 0x0000001613167219 */ /* 0x000fe400000006ff */
[----:B------:R-:W-:Y:S02]  /*30e0*/  FSETP.NEU.FTZ.AND P0, PT, R20, R3, PT ;  /* 0x000000031400720b */ /* 0x000fe40003f1d000 */
[----:B------:R-:W-:Y:S02]  /*30f0*/  SEL R20, R17, RZ, P3 ;  /* 0x000000ff11147207 */ /* 0x000fe40001800000 */
[----:B------:R-:W-:Y:S02]  /*3100*/  ISETP.NE.AND P1, PT, R22, RZ, P1 ;  /* 0x000000ff1600720c */ /* 0x000fe40000f25270 */
[----:B------:R-:W-:-:S02]  /*3110*/  SHF.R.U32.HI R20, RZ, R20, R19 ;  /* 0x00000014ff147219 */ /* 0x000fc40000011613 */
[----:B------:R-:W-:Y:S02]  /*3120*/  PLOP3.LUT P0, PT, P0, P1, PT, 0xf8, 0x8f ;  /* 0x00000000008f781c */ /* 0x000fe40000703f70 */
[----:B------:R-:W-:Y:S02]  /*3130*/  SHF.R.U32.HI R22, RZ, 0x1, R20 ;  /* 0x00000001ff167819 */ /* 0x000fe40000011614 */
[----:B------:R-:W-:-:S04]  /*3140*/  SEL R3, RZ, 0x1, !P0 ;  /* 0x00000001ff037807 */ /* 0x000fc80004000000 */
[----:B------:R-:W-:-:S04]  /*3150*/  LOP3.LUT R3, R3, 0x1, R22, 0xf8, !PT ;  /* 0x0000000103037812 */ /* 0x000fc800078ef816 */
[----:B------:R-:W-:-:S04]  /*3160*/  LOP3.LUT R3, R3, R20, RZ, 0xc0, !PT ;  /* 0x0000001403037212 */ /* 0x000fc800078ec0ff */
[----:B------:R-:W-:-:S04]  /*3170*/  IADD3 R3, PT, PT, R22, R3, RZ ;  /* 0x0000000316037210 */ /* 0x000fc80007ffe0ff */
[----:B------:R-:W-:Y:S01]  /*3180*/  LOP3.LUT R0, R3, R0, RZ, 0xfc, !PT ;  /* 0x0000000003007212 */ /* 0x000fe200078efcff */
[----:B------:R-:W-:Y:S06]  /*3190*/  BRA `(.L_x_54) ;  /* 0x0000000000107947 */ /* 0x000fec0003800000 */
.L_x_53:
[----:B------:R-:W-:-:S04]  /*31a0*/  LOP3.LUT R0, R0, 0x80000000, RZ, 0xc0, !PT ;  /* 0x8000000000007812 */ /* 0x000fc800078ec0ff */
[----:B------:R-:W-:Y:S01]  /*31b0*/  LOP3.LUT R0, R0, 0x7f800000, RZ, 0xfc, !PT ;  /* 0x7f80000000007812 */ /* 0x000fe200078efcff */
[----:B------:R-:W-:Y:S06]  /*31c0*/  BRA `(.L_x_54) ;  /* 0x0000000000047947 */ /* 0x000fec0003800000 */
.L_x_52:
[----:B------:R-:W-:-:S07]  /*31d0*/  LEA R0, R19, R0, 0x17 ;  /* 0x0000000013007211 */ /* 0x000fce00078eb8ff */
.L_x_54:
[----:B------:R-:W-:Y:S05]  /*31e0*/  BSYNC.RECONVERGENT B1 ;  /* 0x0000000000017941 */ /* 0x000fea0003800200 */
.L_x_51:
[----:B------:R-:W-:Y:S05]  /*31f0*/  BRA `(.L_x_55) ;  /* 0x0000000000207947 */ /* 0x000fea0003800000 */
.L_x_50:
[----:B------:R-:W-:-:S04]  /*3200*/  LOP3.LUT R0, R0, 0x80000000, R21, 0x48, !PT ;  /* 0x8000000000007812 */ /* 0x000fc800078e4815 */
[----:B------:R-:W-:Y:S01]  /*3210*/  LOP3.LUT R0, R0, 0x7f800000, RZ, 0xfc, !PT ;  /* 0x7f80000000007812 */ /* 0x000fe200078efcff */
[----:B------:R-:W-:Y:S06]  /*3220*/  BRA `(.L_x_55) ;  /* 0x0000000000147947 */ /* 0x000fec0003800000 */
.L_x_49:
[----:B------:R-:W-:Y:S01]  /*3230*/  LOP3.LUT R0, R0, 0x80000000, R21, 0x48, !PT ;  /* 0x8000000000007812 */ /* 0x000fe200078e4815 */
[----:B------:R-:W-:Y:S06]  /*3240*/  BRA `(.L_x_55) ;  /* 0x00000000000c7947 */ /* 0x000fec0003800000 */
.L_x_48:
[----:B------:R-:W0:Y:S01]  /*3250*/  MUFU.RSQ R0, -QNAN ;  /* 0xffc0000000007908 */ /* 0x000e220000001400 */
[----:B------:R-:W-:Y:S05]  /*3260*/  BRA `(.L_x_55) ;  /* 0x0000000000047947 */ /* 0x000fea0003800000 */
.L_x_47:
[----:B------:R-:W-:-:S07]  /*3270*/  FADD.FTZ R0, R3, R0 ;  /* 0x0000000003007221 */ /* 0x000fce0000010000 */
.L_x_55:
[----:B------:R-:W-:Y:S05]  /*3280*/  BSYNC.RECONVERGENT B0 ;  /* 0x0000000000007941 */ /* 0x000fea0003800200 */
.L_x_45:
[----:B------:R-:W-:-:S04]  /*3290*/  HFMA2 R19, -RZ, RZ, 0, 0 ;  /* 0x00000000ff137431 */ /* 0x000fc800000001ff */
[----:B0-----:R-:W-:Y:S05]  /*32a0*/  RET.REL.NODEC R18 `(_Z25cross_entropy_loss_kernelPfPiS_S_ii) ;  /* 0xffffffcc12547950 */ /* 0x001fea0003c3ffff */
.L_x_56:
        /* <DEDUP_REMOVED lines=13> */
.L_x_139:


//--------------------- .text._Z14maxpool_kernelPfS_iiiiii --------------------------
	.section	.text._Z14maxpool_kernelPfS_iiiiii,"ax",@progbits
	.align	128
        .global         _Z14maxpool_kernelPfS_iiiiii
        .type           _Z14maxpool_kernelPfS_iiiiii,@function
        .size           _Z14maxpool_kernelPfS_iiiiii,(.L_x_146 - _Z14maxpool_kernelPfS_iiiiii)
        .other          _Z14maxpool_kernelPfS_iiiiii,@"STO_CUDA_ENTRY STV_DEFAULT"
_Z14maxpool_kernelPfS_iiiiii:
.text._Z14maxpool_kernelPfS_iiiiii:
[----:B------:R-:W-:Y:S08]  /*0000*/  LDC R1, c[0x0][0x37c] ;  /* 0x0000df00ff017b82 */ /* 0x000ff00000000800 */
[----:B------:R-:W0:Y:S01]  /*0010*/  LDC.64 R2, c[0x0][0x3a0] ;  /* 0x0000e800ff027b82 */ /* 0x000e220000000a00 */
[----:B------:R-:W1:Y:S07]  /*0020*/  LDCU UR10, c[0x0][0x398] ;  /* 0x00007300ff0a77ac */ /* 0x000e6e0008000800 */
[----:B------:R-:W2:Y:S08]  /*0030*/  LDC R7, c[0x0][0x39c] ;  /* 0x0000e700ff077b82 */ /* 0x000eb00000000800 */
[----:B------:R-:W3:Y:S01]  /*0040*/  S2UR UR4, SR_CTAID.X ;  /* 0x00000000000479c3 */ /* 0x000ee20000002500 */
[----:B0-----:R-:W-:-:S02]  /*0050*/  IABS R10, R3 ;  /* 0x00000003000a7213 */ /* 0x001fc40000000000 */
[----:B-1----:R-:W-:Y:S02]  /*0060*/  IADD3 R0, PT, PT, -R2, UR10, RZ ;  /* 0x0000000a02007c10 */ /* 0x002fe4000fffe1ff */
[----:B------:R-:W0:Y:S01]  /*0070*/  I2F.RP R6, R10 ;  /* 0x0000000a00067306 */ /* 0x000e220000209400 */
[----:B--2---:R-:W-:-:S07]  /*0080*/  IMAD.IADD R8, R7, 0x1, -R2 ;  /* 0x0000000107087824 */ /* 0x004fce00078e0a02 */
[----:B0-----:R-:W0:Y:S02]  /*0090*/  MUFU.RCP R6, R6 ;  /* 0x0000000600067308 */ /* 0x001e240000001000 */
[----:B0-----:R-:W-:Y:S01]  /*00a0*/  VIADD R4, R6, 0xffffffe ;  /* 0x0ffffffe06047836 */ /* 0x001fe20000000000 */
[----:B------:R-:W-:Y:S02]  /*00b0*/  IABS R6, R8 ;  /* 0x0000000800067213 */ /* 0x000fe40000000000 */
[----:B------:R-:W-:-:S03]  /*00c0*/  LOP3.LUT R8, R8, R3, RZ, 0x3c, !PT ;  /* 0x0000000308087212 */ /* 0x000fc600078e3cff */
[----:B------:R0:W1:Y:S02]  /*00d0*/  F2I.FTZ.U32.TRUNC.NTZ R5, R4 ;  /* 0x0000000400057305 */ /* 0x000064000021f000 */
[----:B0-----:R-:W-:Y:S02]  /*00e0*/  IMAD.MOV.U32 R4, RZ, RZ, RZ ;  /* 0x000000ffff047224 */ /* 0x001fe400078e00ff */
[----:B-1----:R-:W-:-:S04]  /*00f0*/  IMAD.MOV R9, RZ, RZ, -R5 ;  /* 0x000000ffff097224 */ /* 0x002fc800078e0a05 */
[----:B------:R-:W-:Y:S01]  /*0100*/  IMAD R7, R9, R10, RZ ;  /* 0x0000000a09077224 */ /* 0x000fe200078e02ff */
[----:B------:R-:W-:Y:S02]  /*0110*/  IABS R9, R0 ;  /* 0x0000000000097213 */ /* 0x000fe40000000000 */
[----:B------:R-:W-:Y:S01]  /*0120*/  LOP3.LUT R0, R0, R3, RZ, 0x3c, !PT ;  /* 0x0000000300007212 */ /* 0x000fe200078e3cff */
[----:B------:R-:W-:Y:S01]  /*0130*/  IMAD.HI.U32 R5, R5, R7, R4 ;  /* 0x0000000705057227 */ /* 0x000fe200078e0004 */
[----:B------:R-:W-:Y:S02]  /*0140*/  MOV R4, R9 ;  /* 0x0000000900047202 */ /* 0x000fe40000000f00 */
[----:B------:R-:W-:Y:S01]  /*0150*/  ISETP.GE.AND P3, PT, R0, RZ, PT ;  /* 0x000000ff0000720c */ /* 0x000fe20003f66270 */
[----:B------:R-:W-:Y:S01]  /*0160*/  IMAD.MOV.U32 R7, RZ, RZ, R6 ;  /* 0x000000ffff077224 */ /* 0x000fe200078e0006 */
[----:B------:R-:W3:Y:S01]  /*0170*/  LDC R0, c[0x0][0x360] ;  /* 0x0000d800ff007b82 */ /* 0x000ee20000000800 */
[----:B------:R-:W-:-:S04]  /*0180*/  IMAD.HI.U32 R6, R5, R4, RZ ;  /* 0x0000000405067227 */ /* 0x000fc800078e00ff */
[----:B------:R-:W-:-:S04]  /*0190*/  IMAD.HI.U32 R9, R5, R7, RZ ;  /* 0x0000000705097227 */ /* 0x000fc800078e00ff */
[----:B------:R-:W-:Y:S02]  /*01a0*/  IMAD.MOV R5, RZ, RZ, -R6 ;  /* 0x000000ffff057224 */ /* 0x000fe400078e0a06 */
[----:B------:R-:W-:Y:S02]  /*01b0*/  IMAD.MOV R11, RZ, RZ, -R9 ;  /* 0x000000ffff0b7224 */ /* 0x000fe400078e0a09 */
[C---:B------:R-:W-:Y:S02]  /*01c0*/  IMAD R4, R10.reuse, R5, R4 ;  /* 0x000000050a047224 */ /* 0x040fe400078e0204 */
[C---:B------:R-:W-:Y:S02]  /*01d0*/  IMAD R7, R10.reuse, R11, R7 ;  /* 0x0000000b0a077224 */ /* 0x040fe400078e0207 */
[----:B------:R-:W3:Y:S01]  /*01e0*/  S2R R11, SR_TID.X ;  /* 0x00000000000b7919 */ /* 0x000ee20000002100 */
[C---:B------:R-:W-:Y:S02]  /*01f0*/  ISETP.GT.U32.AND P2, PT, R10.reuse, R4, PT ;  /* 0x000000040a00720c */ /* 0x040fe40003f44070 */
[----:B------:R-:W-:-:S11]  /*0200*/  ISETP.GT.U32.AND P4, PT, R10, R7, PT ;  /* 0x000000070a00720c */ /* 0x000fd60003f84070 */
[----:B------:R-:W-:Y:S02]  /*0210*/  @!P2 IMAD.IADD R4, R4, 0x1, -R10 ;  /* 0x000000010404a824 */ /* 0x000fe400078e0a0a */
[-C--:B------:R-:W-:Y:S01]  /*0220*/  @!P4 IADD3 R7, PT, PT, R7, -R10.reuse, RZ ;  /* 0x8000000a0707c210 */ /* 0x080fe20007ffe0ff */
[----:B------:R-:W-:Y:S01]  /*0230*/  @!P2 VIADD R6, R6, 0x1 ;  /* 0x000000010606a836 */ /* 0x000fe20000000000 */
[----:B------:R-:W-:Y:S01]  /*0240*/  ISETP.GE.AND P2, PT, R8, RZ, PT ;  /* 0x000000ff0800720c */ /* 0x000fe20003f46270 */
[----:B------:R-:W-:Y:S01]  /*0250*/  @!P4 VIADD R9, R9, 0x1 ;  /* 0x000000010909c836 */ /* 0x000fe20000000000 */
[-C--:B------:R-:W-:Y:S02]  /*0260*/  ISETP.GE.U32.AND P0, PT, R4, R10.reuse, PT ;  /* 0x0000000a0400720c */ /* 0x080fe40003f06070 */
[----:B------:R-:W0:Y:S01]  /*0270*/  LDC.64 R4, c[0x0][0x390] ;  /* 0x0000e400ff047b82 */ /* 0x000e220000000a00 */
[----:B------:R-:W-:Y:S02]  /*0280*/  ISETP.GE.U32.AND P1, PT, R7, R10, PT ;  /* 0x0000000a0700720c */ /* 0x000fe40003f26070 */
[----:B------:R-:W-:Y:S01]  /*0290*/  LOP3.LUT R7, RZ, R3, RZ, 0x33, !PT ;  /* 0x00000003ff077212 */ /* 0x000fe200078e33ff */
[----:B---3--:R-:W-:-:S07]  /*02a0*/  IMAD R0, R0, UR4, R11 ;  /* 0x0000000400007c24 */ /* 0x008fce000f8e020b */
[----:B------:R-:W-:Y:S01]  /*02b0*/  @P0 VIADD R6, R6, 0x1 ;  /* 0x0000000106060836 */ /* 0x000fe20000000000 */
[----:B------:R-:W-:Y:S02]  /*02c0*/  ISETP.NE.AND P0, PT, R3, RZ, PT ;  /* 0x000000ff0300720c */ /* 0x000fe40003f05270 */
[----:B------:R-:W-:Y:S02]  /*02d0*/  @P1 VIADD R9, R9, 0x1 ;  /* 0x0000000109091836 */ /* 0x000fe40000000000 */
[----:B------:R-:W-:Y:S02]  /*02e0*/  @!P3 IADD3 R6, PT, PT, -R6, RZ, RZ ;  /* 0x000000ff0606b210 */ /* 0x000fe40007ffe1ff */
[----:B------:R-:W-:Y:S02]  /*02f0*/  @!P2 IMAD.MOV R9, RZ, RZ, -R9 ;  /* 0x000000ffff09a224 */ /* 0x000fe400078e0a09 */
[----:B------:R-:W-:-:S03]  /*0300*/  SEL R15, R7, R6, !P0 ;  /* 0x00000006070f7207 */ /* 0x000fc60004000000 */
[----:B------:R-:W-:Y:S01]  /*0310*/  SEL R7, R7, R9, !P0 ;  /* 0x0000000907077207 */ /* 0x000fe20004000000 */
[----:B0-----:R-:W-:-:S04]  /*0320*/  IMAD R4, R5, R4, RZ ;  /* 0x0000000405047224 */ /* 0x001fc800078e02ff */
[----:B------:R-:W-:-:S04]  /*0330*/  IMAD R4, R15, R4, R4 ;  /* 0x000000040f047224 */ /* 0x000fc800078e0204 */
[----:B------:R-:W-:-:S05]  /*0340*/  IMAD R9, R7, R4, R4 ;  /* 0x0000000407097224 */ /* 0x000fca00078e0204 */
[----:B------:R-:W-:-:S13]  /*0350*/  ISETP.GE.AND P0, PT, R0, R9, PT ;  /* 0x000000090000720c */ /* 0x000fda0003f06270 */
[----:B------:R-:W-:Y:S05]  /*0360*/  @P0 EXIT ;  /* 0x000000000000094d */ /* 0x000fea0003800000 */
[----:B------:R-:W-:Y:S01]  /*0370*/  VIADD R13, R7, 0x1 ;  /* 0x00000001070d7836 */ /* 0x000fe20000000000 */
[----:B------:R-:W-:Y:S01]  /*0380*/  IABS R12, R0 ;  /* 0x00000000000c7213 */ /* 0x000fe20000000000 */
[----:B------:R-:W-:Y:S01]  /*0390*/  VIADD R4, R15, 0x1 ;  /* 0x000000010f047836 */ /* 0x000fe20000000000 */
[----:B------:R-:W0:Y:S02]  /*03a0*/  LDCU.64 UR8, c[0x0][0x358] ;  /* 0x00006b00ff0877ac */ /* 0x000e240008000a00 */
[-C--:B------:R-:W-:Y:S01]  /*03b0*/  IABS R10, R13.reuse ;  /* 0x0000000d000a7213 */ /* 0x080fe20000000000 */
[----:B------:R-:W-:Y:S01]  /*03c0*/  IMAD R14, R4, R13, RZ ;  /* 0x0000000d040e7224 */ /* 0x000fe200078e02ff */
[----:B------:R-:W-:Y:S02]  /*03d0*/  IABS R15, R4 ;  /* 0x00000004000f7213 */ /* 0x000fe40000000000 */
[----:B------:R-:W1:Y:S02]  /*03e0*/  I2F.RP R8, R10 ;  /* 0x0000000a00087306 */ /* 0x000e640000209400 */
[----:B------:R-:W-:-:S06]  /*03f0*/  IABS R16, R14 ;  /* 0x0000000e00107213 */ /* 0x000fcc0000000000 */
[----:B------:R-:W2:Y:S08]  /*0400*/  I2F.RP R18, R15 ;  /* 0x0000000f00127306 */ /* 0x000eb00000209400 */
[----:B-1----:R-:W1:Y:S08]  /*0410*/  MUFU.RCP R8, R8 ;  /* 0x0000000800087308 */ /* 0x002e700000001000 */
[----:B------:R-:W3:Y:S08]  /*0420*/  I2F.RP R17, R16 ;  /* 0x0000001000117306 */ /* 0x000ef00000209400 */
[----:B--2---:R-:W-:Y:S01]  /*0430*/  MUFU.RCP R18, R18 ;  /* 0x0000001200127308 */ /* 0x004fe20000001000 */
[----:B-1----:R-:W-:Y:S01]  /*0440*/  VIADD R6, R8, 0xffffffe ;  /* 0x0ffffffe08067836 */ /* 0x002fe20000000000 */
[----:B------:R-:W-:-:S05]  /*0450*/  IABS R8, R13 ;  /* 0x0000000d00087213 */ /* 0x000fca0000000000 */
[----:B------:R-:W-:Y:S01]  /*0460*/  IMAD.MOV R11, RZ, RZ, -R8 ;  /* 0x000000ffff0b7224 */ /* 0x000fe200078e0a08 */
[----:B------:R1:W2:Y:S01]  /*0470*/  F2I.FTZ.U32.TRUNC.NTZ R7, R6 ;  /* 0x0000000600077305 */ /* 0x0002a2000021f000 */
[----:B------:R-:W-:-:S04]  /*0480*/  LOP3.LUT R8, R0, R13, RZ, 0x3c, !PT ;  /* 0x0000000d00087212 */ /* 0x000fc800078e3cff */
[----:B------:R-:W-:-:S03]  /*0490*/  ISETP.GE.AND P2, PT, R8, RZ, PT ;  /* 0x000000ff0800720c */ /* 0x000fc60003f46270 */
[----:B---3--:R-:W3:Y:S01]  /*04a0*/  MUFU.RCP R17, R17 ;  /* 0x0000001100117308 */ /* 0x008ee20000001000 */
[----:B-1----:R-:W-:Y:S01]  /*04b0*/  IMAD.MOV.U32 R6, RZ, RZ, RZ ;  /* 0x000000ffff067224 */ /* 0x002fe200078e00ff */
[----:B--2---:R-:W-:-:S05]  /*04c0*/  IADD3 R9, PT, PT, RZ, -R7, RZ ;  /* 0x80000007ff097210 */ /* 0x004fca0007ffe0ff */
[----:B------:R-:W-:-:S04]  /*04d0*/  IMAD R9, R9, R10, RZ ;  /* 0x0000000a09097224 */ /* 0x000fc800078e02ff */
[----:B------:R-:W-:Y:S01]  /*04e0*/  IMAD.HI.U32 R7, R7, R9, R6 ;  /* 0x0000000907077227 */ /* 0x000fe200078e0006 */
[----:B---3--:R-:W-:-:S03]  /*04f0*/  IADD3 R6, PT, PT, R17, 0xffffffe, RZ ;  /* 0x0ffffffe11067810 */ /* 0x008fc60007ffe0ff */
[----:B------:R-:W-:Y:S01]  /*0500*/  VIADD R9, R18, 0xffffffe ;  /* 0x0ffffffe12097836 */ /* 0x000fe20000000000 */
[----:B------:R-:W-:Y:S01]  /*0510*/  IABS R18, R14 ;  /* 0x0000000e00127213 */ /* 0x000fe20000000000 */
[----:B------:R-:W-:Y:S02]  /*0520*/  IMAD.HI.U32 R19, R7, R12, RZ ;  /* 0x0000000c07137227 */ /* 0x000fe400078e00ff */
[----:B------:R1:W2:Y:S02]  /*0530*/  F2I.FTZ.U32.TRUNC.NTZ R7, R6 ;  /* 0x0000000600077305 */ /* 0x0002a4000021f000 */
[----:B------:R-:W-:-:S05]  /*0540*/  IMAD R11, R19, R11, R12 ;  /* 0x0000000b130b7224 */ /* 0x000fca00078e020c */
[----:B------:R-:W-:Y:S01]  /*0550*/  ISETP.GT.U32.AND P1, PT, R10, R11, PT ;  /* 0x0000000b0a00720c */ /* 0x000fe20003f24070 */
[----:B------:R-:W3:Y:S01]  /*0560*/  F2I.FTZ.U32.TRUNC.NTZ R9, R9 ;  /* 0x0000000900097305 */ /* 0x000ee2000021f000 */
[----:B-1----:R-:W-:-:S05]  /*0570*/  IABS R6, R4 ;  /* 0x0000000400067213 */ /* 0x002fca0000000000 */
[----:B------:R-:W-:Y:S02]  /*0580*/  IMAD.MOV R20, RZ, RZ, -R6 ;  /* 0x000000ffff147224 */ /* 0x000fe400078e0a06 */
[----:B--2---:R-:W-:Y:S02]  /*0590*/  IMAD.MOV R23, RZ, RZ, -R7 ;  /* 0x000000ffff177224 */ /* 0x004fe400078e0a07 */
[----:B------:R-:W-:Y:S02]  /*05a0*/  IMAD.MOV.U32 R6, RZ, RZ, RZ ;  /* 0x000000ffff067224 */ /* 0x000fe400078e00ff */
[----:B------:R-:W-:Y:S02]  /*05b0*/  @!P1 IMAD.IADD R11, R11, 0x1, -R10 ;  /* 0x000000010b0b9824 */ /* 0x000fe400078e0a0a */
[----:B------:R-:W-:Y:S02]  /*05c0*/  @!P1 VIADD R19, R19, 0x1 ;  /* 0x0000000113139836 */ /* 0x000fe40000000000 */
[----:B---3--:R-:W-:Y:S01]  /*05d0*/  IMAD.MOV R8, RZ, RZ, -R9 ;  /* 0x000000ffff087224 */ /* 0x008fe200078e0a09 */
[----:B------:R-:W-:-:S03]  /*05e0*/  ISETP.GE.U32.AND P0, PT, R11, R10, PT ;  /* 0x0000000a0b00720c */ /* 0x000fc60003f06070 */
[----:B------:R-:W-:Y:S02]  /*05f0*/  IMAD R21, R8, R15, RZ ;  /* 0x0000000f08157224 */ /* 0x000fe400078e02ff */
[----:B------:R-:W-:-:S04]  /*0600*/  IMAD.MOV.U32 R8, RZ, RZ, RZ ;  /* 0x000000ffff087224 */ /* 0x000fc800078e00ff */
[----:B------:R-:W-:-:S04]  /*0610*/  IMAD.HI.U32 R8, R9, R21, R8 ;  /* 0x0000001509087227 */ /* 0x000fc800078e0008 */
[----:B------:R-:W-:Y:S01]  /*0620*/  @P0 VIADD R19, R19, 0x1 ;  /* 0x0000000113130836 */ /* 0x000fe20000000000 */
[----:B------:R-:W-:Y:S01]  /*0630*/  ISETP.NE.AND P0, PT, R13, RZ, PT ;  /* 0x000000ff0d00720c */ /* 0x000fe20003f05270 */
[----:B------:R-:W-:Y:S01]  /*0640*/  IMAD R9, R23, R16, RZ ;  /* 0x0000001017097224 */ /* 0x000fe200078e02ff */
[----:B------:R-:W-:Y:S02]  /*0650*/  LOP3.LUT R13, RZ, R13, RZ, 0x33, !PT ;  /* 0x0000000dff0d7212 */ /* 0x000fe400078e33ff */
[----:B------:R-:W-:Y:S01]  /*0660*/  @!P2 IADD3 R19, PT, PT, -R19, RZ, RZ ;  /* 0x000000ff1313a210 */ /* 0x000fe20007ffe1ff */
[----:B------:R-:W-:Y:S01]  /*0670*/  IMAD.HI.U32 R7, R7, R9, R6 ;  /* 0x0000000907077227 */ /* 0x000fe200078e0006 */
[----:B------:R-:W-:Y:S02]  /*0680*/  MOV R6, R20 ;  /* 0x0000001400067202 */ /* 0x000fe40000000f00 */
[----:B------:R-:W-:Y:S01]  /*0690*/  SEL R17, R13, R19, !P0 ;  /* 0x000000130d117207 */ /* 0x000fe20004000000 */
[----:B------:R-:W-:-:S02]  /*06a0*/  IMAD.MOV R9, RZ, RZ, -R18 ;  /* 0x000000ffff097224 */ /* 0x000fc400078e0a12 */
[----:B------:R-:W-:Y:S01]  /*06b0*/  IMAD.HI.U32 R7, R7, R12, RZ ;  /* 0x0000000c07077227 */ /* 0x000fe200078e00ff */
[----:B------:R-:W-:Y:S02]  /*06c0*/  IABS R19, R17 ;  /* 0x0000001100137213 */ /* 0x000fe40000000000 */
[----:B------:R-:W-:Y:S01]  /*06d0*/  ISETP.GE.AND P2, PT, R17, RZ, PT ;  /* 0x000000ff1100720c */ /* 0x000fe20003f46270 */
[----:B------:R-:W-:Y:S02]  /*06e0*/  IMAD R9, R7, R9, R12 ;  /* 0x0000000907097224 */ /* 0x000fe400078e020c */
[----:B------:R-:W-:-:S03]  /*06f0*/  IMAD.HI.U32 R8, R8, R19, RZ ;  /* 0x0000001308087227 */ /* 0x000fc600078e00ff */
[----:B------:R-:W-:Y:S01]  /*0700*/  ISETP.GT.U32.AND P4, PT, R16, R9, PT ;  /* 0x000000091000720c */ /* 0x000fe20003f84070 */
[----:B------:R-:W-:Y:S01]  /*0710*/  IMAD R8, R8, R6, R19 ;  /* 0x0000000608087224 */ /* 0x000fe200078e0213 */
[----:B------:R-:W-:-:S04]  /*0720*/  LOP3.LUT R6, R0, R14, RZ, 0x3c, !PT ;  /* 0x0000000e00067212 */ /* 0x000fc800078e3cff */
[----:B------:R-:W-:Y:S02]  /*0730*/  ISETP.GT.U32.AND P1, PT, R15, R8, PT ;  /* 0x000000080f00720c */ /* 0x000fe40003f24070 */
[----:B------:R-:W-:-:S05]  /*0740*/  ISETP.GE.AND P3, PT, R6, RZ, PT ;  /* 0x000000ff0600720c */ /* 0x000fca0003f66270 */
[----:B------:R-:W-:Y:S02]  /*0750*/  @!P4 IMAD.IADD R9, R9, 0x1, -R16 ;  /* 0x000000010909c824 */ /* 0x000fe400078e0a10 */
[----:B------:R-:W-:Y:S01]  /*0760*/  @!P4 VIADD R7, R7, 0x1 ;  /* 0x000000010707c836 */ /* 0x000fe20000000000 */
[----:B------:R-:W-:-:S03]  /*0770*/  ISETP.NE.AND P4, PT, R4, RZ, PT ;  /* 0x000000ff0400720c */ /* 0x000fc60003f85270 */
[----:B------:R-:W-:Y:S01]  /*0780*/  @!P1 IMAD.IADD R8, R8, 0x1, -R15 ;  /* 0x0000000108089824 */ /* 0x000fe200078e0a0f */
[----:B------:R-:W-:-:S04]  /*0790*/  ISETP.GE.U32.AND P1, PT, R9, R16, PT ;  /* 0x000000100900720c */ /* 0x000fc80003f26070 */
[----:B------:R-:W-:-:S09]  /*07a0*/  ISETP.GT.U32.AND P5, PT, R15, R8, PT ;  /* 0x000000080f00720c */ /* 0x000fd20003fa4070 */
[----:B------:R-:W-:Y:S02]  /*07b0*/  @P1 IADD3 R7, PT, PT, R7, 0x1, RZ ;  /* 0x0000000107071810 */ /* 0x000fe40007ffe0ff */
[----:B------:R-:W-:Y:S02]  /*07c0*/  ISETP.GE.AND P1, PT, R2, 0x1, PT ;  /* 0x000000010200780c */ /* 0x000fe40003f26270 */
[----:B------:R-:W-:Y:S01]  /*07d0*/  @!P5 IMAD.IADD R8, R8, 0x1, -R15 ;  /* 0x000000010808d824 */ /* 0x000fe200078e0a0f */
[----:B------:R-:W-:Y:S01]  /*07e0*/  ISETP.NE.AND P5, PT, R14, RZ, PT ;  /* 0x000000ff0e00720c */ /* 0x000fe20003fa5270 */
[----:B------:R-:W-:Y:S02]  /*07f0*/  IMAD.MOV.U32 R15, RZ, RZ, R7 ;  /* 0x000000ffff0f7224 */ /* 0x000fe400078e0007 */
[----:B------:R-:W-:Y:S01]  /*0800*/  @!P2 IMAD.MOV R8, RZ, RZ, -R8 ;  /* 0x000000ffff08a224 */ /* 0x000fe200078e0a08 */
[----:B------:R-:W-:Y:S01]  /*0810*/  @!P4 LOP3.LUT R8, RZ, R4, RZ, 0x33, !PT ;  /* 0x00000004ff08c212 */ /* 0x000fe200078e33ff */
[----:B------:R-:W-:-:S02]  /*0820*/  @!P3 IMAD.MOV R15, RZ, RZ, -R15 ;  /* 0x000000ffff0fb224 */ /* 0x000fc400078e0a0f */
[----:B------:R-:W-:-:S06]  /*0830*/  IMAD.MOV.U32 R4, RZ, RZ, -0x800000 ;  /* 0xff800000ff047424 */ /* 0x000fcc00078e00ff */
[----:B------:R-:W-:Y:S01]  /*0840*/  @!P5 LOP3.LUT R15, RZ, R14, RZ, 0x33, !PT ;  /* 0x0000000eff0fd212 */ /* 0x000fe200078e33ff */
[----:B0-----:R-:W-:Y:S06]  /*0850*/  @!P1 BRA `(.L_x_57) ;  /* 0x0000000800849947 */ /* 0x001fec0003800000 */
[----:B------:R-:W-:Y:S01]  /*0860*/  IABS R4, R5 ;  /* 0x0000000500047213 */ /* 0x000fe20000000000 */
[----:B------:R-:W-:Y:S01]  /*0870*/  IMAD R9, R5, R14, RZ ;  /* 0x0000000e05097224 */ /* 0x000fe200078e02ff */
[----:B------:R-:W-:Y:S01]  /*0880*/  IABS R20, R15 ;  /* 0x0000000f00147213 */ /* 0x000fe20000000000 */
[----:B------:R-:W0:Y:S01]  /*0890*/  LDCU.64 UR6, c[0x0][0x380] ;  /* 0x00007000ff0677ac */ /* 0x000e220008000a00 */
[----:B------:R-:W1:Y:S01]  /*08a0*/  I2F.RP R19, R4 ;  /* 0x0000000400137306 */ /* 0x000e620000209400 */
[----:B------:R-:W-:Y:S02]  /*08b0*/  ISETP.GE.AND P3, PT, R15, RZ, PT ;  /* 0x000000ff0f00720c */ /* 0x000fe40003f66270 */
[----:B------:R-:W-:Y:S01]  /*08c0*/  IABS R14, R9 ;  /* 0x00000009000e7213 */ /* 0x000fe20000000000 */
[----:B------:R-:W-:Y:S01]  /*08d0*/  UMOV UR4, URZ ;  /* 0x000000ff00047c82 */ /* 0x000fe20008000000 */
[-C--:B------:R-:W-:Y:S01]  /*08e0*/  ISETP.GT.U32.AND P6, PT, R10, R11.reuse, PT ;  /* 0x0000000b0a00720c */ /* 0x080fe20003fc4070 */
[----:B------:R-:W-:Y:S01]  /*08f0*/  IMAD.IADD R10, R11, 0x1, -R10 ;  /* 0x000000010b0a7824 */ /* 0x000fe200078e0a0a */
[----:B------:R-:W-:Y:S01]  /*0900*/  LOP3.LUT R23, R2, 0x7, RZ, 0xc0, !PT ;  /* 0x0000000702177812 */ /* 0x000fe200078ec0ff */
[----:B------:R-:W2:Y:S03]  /*0910*/  I2F.RP R18, R14 ;  /* 0x0000000e00127306 */ /* 0x000ea60000209400 */
[----:B------:R-:W-:-:S05]  /*0920*/  SEL R10, R10, R11, !P6 ;  /* 0x0000000b0a0a7207 */ /* 0x000fca0007000000 */
[----:B-1----:R-:W1:Y:S01]  /*0930*/  MUFU.RCP R19, R19 ;  /* 0x0000001300137308 */ /* 0x002e620000001000 */
[----:B0-----:R-:W-:-:S04]  /*0940*/  UIADD3 UR5, UP0, UPT, UR6, 0x20, URZ ;  /* 0x0000002006057890 */ /* 0x001fc8000ff1e0ff */
[----:B------:R-:W-:-:S03]  /*0950*/  UIADD3.X UR6, UPT, UPT, URZ, UR7, URZ, UP0, !UPT ;  /* 0x00000007ff067290 */ /* 0x000fc600087fe4ff */
[----:B--2---:R-:W0:Y:S01]  /*0960*/  MUFU.RCP R18, R18 ;  /* 0x0000001200127308 */ /* 0x004e220000001000 */
[----:B-1----:R-:W-:-:S07]  /*0970*/  IADD3 R6, PT, PT, R19, 0xffffffe, RZ ;  /* 0x0ffffffe13067810 */ /* 0x002fce0007ffe0ff */
[----:B------:R1:W2:Y:S01]  /*0980*/  F2I.FTZ.U32.TRUNC.NTZ R7, R6 ;  /* 0x0000000600077305 */ /* 0x0002a2000021f000 */
[----:B0-----:R-:W-:Y:S01]  /*0990*/  VIADD R16, R18, 0xffffffe ;  /* 0x0ffffffe12107836 */ /* 0x001fe20000000000 */
[----:B------:R-:W-:-:S06]  /*09a0*/  IABS R18, R9 ;  /* 0x0000000900127213 */ /* 0x000fcc0000000000 */
[----:B------:R0:W3:Y:S01]  /*09b0*/  F2I.FTZ.U32.TRUNC.NTZ R17, R16 ;  /* 0x0000001000117305 */ /* 0x0000e2000021f000 */
[----:B-1----:R-:W-:Y:S02]  /*09c0*/  IMAD.MOV.U32 R6, RZ, RZ, RZ ;  /* 0x000000ffff067224 */ /* 0x002fe400078e00ff */
[----:B------:R-:W-:Y:S02]  /*09d0*/  IMAD.MOV R18, RZ, RZ, -R18 ;  /* 0x000000ffff127224 */ /* 0x000fe400078e0a12 */
[----:B--2---:R-:W-:Y:S02]  /*09e0*/  IMAD.MOV R21, RZ, RZ, -R7 ;  /* 0x000000ffff157224 */ /* 0x004fe400078e0a07 */
[----:B0-----:R-:W-:Y:S02]  /*09f0*/  IMAD.MOV.U32 R16, RZ, RZ, RZ ;  /* 0x000000ffff107224 */ /* 0x001fe400078e00ff */
[----:B------:R-:W-:Y:S02]  /*0a00*/  IMAD R21, R21, R4, RZ ;  /* 0x0000000415157224 */ /* 0x000fe400078e02ff */
[----:B---3--:R-:W-:-:S02]  /*0a10*/  IMAD.MOV R19, RZ, RZ, -R17 ;  /* 0x000000ffff137224 */ /* 0x008fc400078e0a11 */
[----:B------:R-:W-:Y:S01]  /*0a20*/  IMAD.HI.U32 R7, R7, R21, R6 ;  /* 0x0000001507077227 */ /* 0x000fe200078e0006 */
[----:B------:R-:W-:Y:S02]  /*0a30*/  MOV R6, R20 ;  /* 0x0000001400067202 */ /* 0x000fe40000000f00 */
[----:B------:R-:W-:Y:S01]  /*0a40*/  LOP3.LUT R21, R2, 0xf, RZ, 0xc0, !PT ;  /* 0x0000000f02157812 */ /* 0x000fe200078ec0ff */
[----:B------:R-:W-:Y:S02]  /*0a50*/  IMAD R19, R19, R14, RZ ;  /* 0x0000000e13137224 */ /* 0x000fe400078e02ff */
[----:B------:R-:W-:-:S04]  /*0a60*/  IMAD.HI.U32 R7, R7, R6, RZ ;  /* 0x0000000607077227 */ /* 0x000fc800078e00ff */
[----:B------:R-:W-:-:S04]  /*0a70*/  IMAD.HI.U32 R17, R17, R19, R16 ;  /* 0x0000001311117227 */ /* 0x000fc800078e0010 */
[----:B------:R-:W-:Y:S02]  /*0a80*/  IMAD.MOV R19, RZ, RZ, -R7 ;  /* 0x000000ffff137224 */ /* 0x000fe400078e0a07 */
[----:B------:R-:W-:Y:S02]  /*0a90*/  IMAD.MOV.U32 R7, RZ, RZ, R18 ;  /* 0x000000ffff077224 */ /* 0x000fe400078e0012 */
[----:B------:R-:W-:-:S04]  /*0aa0*/  IMAD.HI.U32 R17, R17, R12, RZ ;  /* 0x0000000c11117227 */ /* 0x000fc800078e00ff */
[----:B------:R-:W-:Y:S01]  /*0ab0*/  IMAD R19, R4, R19, R6 ;  /* 0x0000001304137224 */ /* 0x000fe200078e0206 */
[----:B------:R-:W-:Y:S01]  /*0ac0*/  LOP3.LUT R6, R0, R9, RZ, 0x3c, !PT ;  /* 0x0000000900067212 */ /* 0x000fe200078e3cff */
[----:B------:R-:W-:-:S03]  /*0ad0*/  IMAD R7, R17, R7, R12 ;  /* 0x0000000711077224 */ /* 0x000fc600078e020c */
[----:B------:R-:W-:Y:S02]  /*0ae0*/  ISETP.GT.U32.AND P1, PT, R4, R19, PT ;  /* 0x000000130400720c */ /* 0x000fe40003f24070 */
[----:B------:R-:W-:-:S11]  /*0af0*/  ISETP.GT.U32.AND P2, PT, R14, R7, PT ;  /* 0x000000070e00720c */ /* 0x000fd60003f44070 */
[----:B------:R-:W-:Y:S02]  /*0b00*/  @!P1 IADD3 R19, PT, PT, R19, -R4, RZ ;  /* 0x8000000413139210 */ /* 0x000fe40007ffe0ff */
[----:B------:R-:W-:Y:S01]  /*0b10*/  @!P2 IMAD.IADD R7, R7, 0x1, -R14 ;  /* 0x000000010707a824 */ /* 0x000fe200078e0a0e */
[----:B------:R-:W-:Y:S01]  /*0b20*/  ISETP.GE.AND P1, PT, R6, RZ, PT ;  /* 0x000000ff0600720c */ /* 0x000fe20003f26270 */
[----:B------:R-:W-:Y:S01]  /*0b30*/  @!P2 VIADD R17, R17, 0x1 ;  /* 0x000000011111a836 */ /* 0x000fe20000000000 */
[----:B------:R-:W-:Y:S02]  /*0b40*/  ISETP.GT.U32.AND P5, PT, R4, R19, PT ;  /* 0x000000130400720c */ /* 0x000fe40003fa4070 */
[----:B------:R-:W-:Y:S02]  /*0b50*/  ISETP.GE.U32.AND P4, PT, R7, R14, PT ;  /* 0x0000000e0700720c */ /* 0x000fe40003f86070 */
[----:B------:R-:W-:-:S09]  /*0b60*/  ISETP.NE.AND P2, PT, R9, RZ, PT ;  /* 0x000000ff0900720c */ /* 0x000fd20003f45270 */
[----:B------:R-:W-:Y:S01]  /*0b70*/  @!P5 IMAD.IADD R19, R19, 0x1, -R4 ;  /* 0x000000011313d824 */ /* 0x000fe200078e0a04 */
[----:B------:R-:W-:Y:S02]  /*0b80*/  ISETP.NE.AND P5, PT, R5, RZ, PT ;  /* 0x000000ff0500720c */ /* 0x000fe40003fa5270 */
[----:B------:R-:W-:Y:S01]  /*0b90*/  @P4 IADD3 R17, PT, PT, R17, 0x1, RZ ;  /* 0x0000000111114810 */ /* 0x000fe20007ffe0ff */
[----:B------:R-:W-:Y:S01]  /*0ba0*/  @!P3 IMAD.MOV R19, RZ, RZ, -R19 ;  /* 0x000000ffff13b224 */ /* 0x000fe200078e0a13 */
[----:B------:R-:W-:Y:S02]  /*0bb0*/  ISETP.GE.AND P4, PT, R0, RZ, PT ;  /* 0x000000ff0000720c */ /* 0x000fe40003f86270 */
[----:B------:R-:W-:Y:S01]  /*0bc0*/  IADD3 R4, PT, PT, R21, -0x1, RZ ;  /* 0xffffffff15047810 */ /* 0x000fe20007ffe0ff */
[----:B------:R-:W-:Y:S01]  /*0bd0*/  @!P1 IMAD.MOV R17, RZ, RZ, -R17 ;  /* 0x000000ffff119224 */ /* 0x000fe200078e0a11 */
[----:B------:R-:W-:Y:S02]  /*0be0*/  @!P2 LOP3.LUT R17, RZ, R9, RZ, 0x33, !PT ;  /* 0x00000009ff11a212 */ /* 0x000fe400078e33ff */
[----:B------:R-:W-:Y:S01]  /*0bf0*/  ISETP.GE.U32.AND P1, PT, R4, 0x7, PT ;  /* 0x000000070400780c */ /* 0x000fe20003f26070 */
[----:B------:R-:W-:Y:S01]  /*0c00*/  VIADD R4, R23, 0xffffffff ;  /* 0xffffffff17047836 */ /* 0x000fe20000000000 */
[----:B------:R-:W-:-:S02]  /*0c10*/  LOP3.LUT R9, R2, 0x3, RZ, 0xc0, !PT ;  /* 0x0000000302097812 */ /* 0x000fc400078ec0ff */
[----:B------:R-:W-:-:S03]  /*0c20*/  @!P5 LOP3.LUT R19, RZ, R5, RZ, 0x33, !PT ;  /* 0x00000005ff13d212 */ /* 0x000fc600078e33ff */
[----:B------:R-:W-:Y:S02]  /*0c30*/  @!P4 IMAD.MOV R10, RZ, RZ, -R10 ;  /* 0x000000ffff0ac224 */ /* 0x000fe400078e0a0a */
[----:B------:R-:W-:-:S03]  /*0c40*/  IMAD R5, R17, R5, R19 ;  /* 0x0000000511057224 */ /* 0x000fc600078e0213 */
[----:B------:R-:W-:Y:S02]  /*0c50*/  SEL R6, R13, R10, !P0 ;  /* 0x0000000a0d067207 */ /* 0x000fe40004000000 */
[----:B------:R-:W-:Y:S01]  /*0c60*/  ISETP.GE.U32.AND P0, PT, R4, 0x3, PT ;  /* 0x000000030400780c */ /* 0x000fe20003f06070 */
[----:B------:R-:W-:Y:S01]  /*0c70*/  IMAD R4, R5, UR10, RZ ;  /* 0x0000000a05047c24 */ /* 0x000fe2000f8e02ff */
[----:B------:R-:W-:Y:S01]  /*0c80*/  LOP3.LUT R5, R2, 0x7ffffff0, RZ, 0xc0, !PT ;  /* 0x7ffffff002057812 */ /* 0x000fe200078ec0ff */
[-C--:B------:R-:W-:Y:S02]  /*0c90*/  IMAD R6, R6, R3.reuse, RZ ;  /* 0x0000000306067224 */ /* 0x080fe400078e02ff */
[----:B------:R-:W-:Y:S01]  /*0ca0*/  IMAD R8, R8, R3, R4 ;  /* 0x0000000308087224 */ /* 0x000fe200078e0204 */
[----:B------:R-:W-:Y:S01]  /*0cb0*/  IADD3 R10, PT, PT, -R5, RZ, RZ ;  /* 0x000000ff050a7210 */ /* 0x000fe20007ffe1ff */
[----:B------:R-:W-:-:S07]  /*0cc0*/  IMAD.MOV.U32 R4, RZ, RZ, -0x800000 ;  /* 0xff800000ff047424 */ /* 0x000fce00078e00ff */
.L_x_63:
[----:B------:R-:W0:Y:S01]  /*0cd0*/  LDCU UR7, c[0x0][0x3a0] ;  /* 0x00007400ff0777ac */ /* 0x000e220008000800 */
[----:B------:R-:W-:Y:S02]  /*0ce0*/  VIADD R7, R8, UR4 ;  /* 0x0000000408077c36 */ /* 0x000fe40008000000 */
[----:B------:R-:W-:Y:S01]  /*0cf0*/  IMAD.MOV.U32 R12, RZ, RZ, RZ ;  /* 0x000000ffff0c7224 */ /* 0x000fe200078e00ff */
[----:B------:R-:W1:Y:S01]  /*0d00*/  LDCU UR11, c[0x0][0x39c] ;  /* 0x00007380ff0b77ac */ /* 0x000e620008000800 */
[----:B------:R-:W-:Y:S02]  /*0d10*/  UIADD3 UR4, UPT, UPT, UR4, 0x1, URZ ;  /* 0x0000000104047890 */ /* 0x000fe4000fffe0ff */
[----:B0-----:R-:W-:Y:S02]  /*0d20*/  UISETP.GE.U32.AND UP0, UPT, UR7, 0x10, UPT ;  /* 0x000000100700788c */ /* 0x001fe4000bf06070 */
[----:B------:R-:W-:Y:S01]  /*0d30*/  UISETP.NE.AND UP1, UPT, UR4, UR7, UPT ;  /* 0x000000070400728c */ /* 0x000fe2000bf25270 */
[----:B-1----:R-:W-:-:S06]  /*0d40*/  IMAD R7, R7, UR11, R6 ;  /* 0x0000000b07077c24 */ /* 0x002fcc000f8e0206 */
[----:B------:R-:W-:Y:S05]  /*0d50*/  BRA.U !UP0, `(.L_x_58) ;  /* 0x0000000108887547 */ /* 0x000fea000b800000 */
[----:B------:R-:W-:Y:S01]  /*0d60*/  IMAD.MOV.U32 R11, RZ, RZ, R7 ;  /* 0x000000ffff0b7224 */ /* 0x000fe200078e0007 */
[----:B------:R-:W-:-:S07]  /*0d70*/  MOV R12, R10 ;  /* 0x0000000a000c7202 */ /* 0x000fce0000000f00 */
.L_x_59:
[----:B------:R-:W-:Y:S02]  /*0d80*/  IMAD.U32 R2, RZ, RZ, UR5 ;  /* 0x00000005ff027e24 */ /* 0x000fe4000f8e00ff */
[----:B------:R-:W-:Y:S02]  /*0d90*/  IMAD.U32 R3, RZ, RZ, UR6 ;  /* 0x00000006ff037e24 */ /* 0x000fe4000f8e00ff */
[----:B------:R-:W-:-:S05]  /*0da0*/  IMAD.WIDE R2, R11, 0x4, R2 ;  /* 0x000000040b027825 */ /* 0x000fca00078e0202 */
[----:B------:R-:W2:Y:S04]  /*0db0*/  LDG.E R19, desc[UR8][R2.64+-0x20] ;  /* 0xffffe00802137981 */ /* 0x000ea8000c1e1900 */
[----:B------:R-:W2:Y:S04]  /*0dc0*/  LDG.E R20, desc[UR8][R2.64+-0x1c] ;  /* 0xffffe40802147981 */ /* 0x000ea8000c1e1900 */
[----:B------:R-:W3:Y:S04]  /*0dd0*/  LDG.E R25, desc[UR8][R2.64+-0x18] ;  /* 0xffffe80802197981 */ /* 0x000ee8000c1e1900 */
[----:B------:R-:W3:Y:S04]  /*0de0*/  LDG.E R22, desc[UR8][R2.64+-0x14] ;  /* 0xffffec0802167981 */ /* 0x000ee8000c1e1900 */
[----:B------:R-:W4:Y:S04]  /*0df0*/  LDG.E R13, desc[UR8][R2.64+-0x10] ;  /* 0xfffff008020d7981 */ /* 0x000f28000c1e1900 */
[----:B------:R-:W4:Y:S04]  /*0e00*/  LDG.E R14, desc[UR8][R2.64+-0xc] ;  /* 0xfffff408020e7981 */ /* 0x000f28000c1e1900 */
[----:B------:R-:W5:Y:S04]  /*0e10*/  LDG.E R15, desc[UR8][R2.64+-0x8] ;  /* 0xfffff808020f7981 */ /* 0x000f68000c1e1900 */
[----:B------:R-:W5:Y:S04]  /*0e20*/  LDG.E R16, desc[UR8][R2.64+-0x4] ;  /* 0xfffffc0802107981 */ /* 0x000f68000c1e1900 */
[----:B------:R-:W5:Y:S04]  /*0e30*/  LDG.E R17, desc[UR8][R2.64] ;  /* 0x0000000802117981 */ /* 0x000f68000c1e1900 */
[----:B------:R-:W5:Y:S04]  /*0e40*/  LDG.E R18, desc[UR8][R2.64+0x4] ;  /* 0x0000040802127981 */ /* 0x000f68000c1e1900 */
[----:B------:R-:W5:Y:S01]  /*0e50*/  LDG.E R26, desc[UR8][R2.64+0x1c] ;  /* 0x00001c08021a7981 */ /* 0x000f62000c1e1900 */
[----:B--2---:R-:W-:-:S03]  /*0e60*/  FMNMX3 R20, R4, R19, R20, !PT ;  /* 0x0000001304147276 */ /* 0x004fc60007800014 */
[----:B------:R-:W2:Y:S04]  /*0e70*/  LDG.E R19, desc[UR8][R2.64+0x8] ;  /* 0x0000080802137981 */ /* 0x000ea8000c1e1900 */
[----:B------:R-:W2:Y:S01]  /*0e80*/  LDG.E R4, desc[UR8][R2.64+0xc] ;  /* 0x00000c0802047981 */ /* 0x000ea2000c1e1900 */
[----:B---3--:R-:W-:-:S03]  /*0e90*/  FMNMX3 R24, R20, R25, R22, !PT ;  /* 0x0000001914187276 */ /* 0x008fc60007800016 */
[----:B------:R-:W3:Y:S04]  /*0ea0*/  LDG.E R25, desc[UR8][R2.64+0x10] ;  /* 0x0000100802197981 */ /* 0x000ee8000c1e1900 */
[----:B------:R-:W3:Y:S04]  /*0eb0*/  LDG.E R22, desc[UR8][R2.64+0x14] ;  /* 0x0000140802167981 */ /* 0x000ee8000c1e1900 */
[----:B------:R-:W3:Y:S01]  /*0ec0*/  LDG.E R20, desc[UR8][R2.64+0x18] ;  /* 0x0000180802147981 */ /* 0x000ee2000c1e1900 */
[----:B----4-:R-:W-:Y:S01]  /*0ed0*/  FMNMX3 R13, R24, R13, R14, !PT ;  /* 0x0000000d180d7276 */ /* 0x010fe2000780000e */
[----:B------:R-:W-:-:S03]  /*0ee0*/  VIADD R12, R12, 0x10 ;  /* 0x000000100c0c7836 */ /* 0x000fc60000000000 */
[----:B-----5:R-:W-:Y:S02]  /*0ef0*/  FMNMX3 R13, R13, R15, R16, !PT ;  /* 0x0000000f0d0d7276 */ /* 0x020fe40007800010 */
[----:B------:R-:W-:Y:S02]  /*0f00*/  ISETP.NE.AND P2, PT, R12, RZ, PT ;  /* 0x000000ff0c00720c */ /* 0x000fe40003f45270 */
[----:B------:R-:W-:Y:S02]  /*0f10*/  FMNMX3 R13, R13, R17, R18, !PT ;  /* 0x000000110d0d7276 */ /* 0x000fe40007800012 */
[----:B------:R-:W-:Y:S02]  /*0f20*/  IADD3 R11, PT, PT, R11, 0x10, RZ ;  /* 0x000000100b0b7810 */ /* 0x000fe40007ffe0ff */
[----:B--2---:R-:W-:-:S04]  /*0f30*/  FMNMX3 R4, R13, R19, R4, !PT ;  /* 0x000000130d047276 */ /* 0x004fc80007800004 */
[----:B---3--:R-:W-:-:S04]  /*0f40*/  FMNMX3 R25, R4, R25, R22, !PT ;  /* 0x0000001904197276 */ /* 0x008fc80007800016 */
[----:B------:R-:W-:Y:S01]  /*0f50*/  FMNMX3 R4, R25, R20, R26, !PT ;  /* 0x0000001419047276 */ /* 0x000fe2000780001a */
[----:B------:R-:W-:Y:S06]  /*0f60*/  @P2 BRA `(.L_x_59) ;  /* 0xfffffffc00842947 */ /* 0x000fec000383ffff */
[----:B------:R-:W-:-:S07]  /*0f70*/  IMAD.MOV.U32 R12, RZ, RZ, R5 ;  /* 0x000000ffff0c7224 */ /* 0x000fce00078e0005 */
.L_x_58:
[----:B------:R-:W-:-:S13]  /*0f80*/  ISETP.NE.AND P2, PT, R21, RZ, PT ;  /* 0x000000ff1500720c */ /* 0x000fda0003f45270 */
[----:B------:R-:W-:Y:S05]  /*0f90*/  @!P2 BRA `(.L_x_60) ;  /* 0x0000000000b0a947 */ /* 0x000fea0003800000 */
[----:B------:R-:W-:Y:S01]  /*0fa0*/  ISETP.NE.AND P2, PT, R23, RZ, PT ;  /* 0x000000ff1700720c */ /* 0x000fe20003f45270 */
[----:B------:R-:W-:-:S12]  /*0fb0*/  @!P1 BRA `(.L_x_61) ;  /* 0x0000000000409947 */ /* 0x000fd80003800000 */
[----:B------:R-:W0:Y:S01]  /*0fc0*/  LDC.64 R2, c[0x0][0x380] ;  /* 0x0000e000ff027b82 */ /* 0x000e220000000a00 */
[----:B------:R-:W-:-:S04]  /*0fd0*/  IMAD.IADD R11, R7, 0x1, R12 ;  /* 0x00000001070b7824 */ /* 0x000fc800078e020c */
[----:B0-----:R-:W-:-:S05]  /*0fe0*/  IMAD.WIDE R2, R11, 0x4, R2 ;  /* 0x000000040b027825 */ /* 0x001fca00078e0202 */
[----:B------:R-:W2:Y:S04]  /*0ff0*/  LDG.E R11, desc[UR8][R2.64] ;  /* 0x00000008020b7981 */ /* 0x000ea8000c1e1900 */
[----:B------:R-:W2:Y:S04]  /*1000*/  LDG.E R13, desc[UR8][R2.64+0x4] ;  /* 0x00000408020d7981 */ /* 0x000ea8000c1e1900 */
[----:B------:R-:W3:Y:S04]  /*1010*/  LDG.E R14, desc[UR8][R2.64+0x8] ;  /* 0x00000808020e7981 */ /* 0x000ee8000c1e1900 */
[----:B------:R-:W3:Y:S04]  /*1020*/  LDG.E R15, desc[UR8][R2.64+0xc] ;  /* 0x00000c08020f7981 */ /* 0x000ee8000c1e1900 */
[----:B------:R-:W4:Y:S04]  /*1030*/  LDG.E R16, desc[UR8][R2.64+0x10] ;  /* 0x0000100802107981 */ /* 0x000f28000c1e1900 */
[----:B------:R-:W4:Y:S04]  /*1040*/  LDG.E R17, desc[UR8][R2.64+0x14] ;  /* 0x0000140802117981 */ /* 0x000f28000c1e1900 */
[----:B------:R-:W5:Y:S04]  /*1050*/  LDG.E R18, desc[UR8][R2.64+0x18] ;  /* 0x0000180802127981 */ /* 0x000f68000c1e1900 */
[----:B------:R-:W5:Y:S01]  /*1060*/  LDG.E R19, desc[UR8][R2.64+0x1c] ;  /* 0x00001c0802137981 */ /* 0x000f62000c1e1900 */
[----:B------:R-:W-:Y:S01]  /*1070*/  VIADD R12, R12, 0x8 ;  /* 0x000000080c0c7836 */ /* 0x000fe20000000000 */
[----:B--2---:R-:W-:-:S04]  /*1080*/  FMNMX3 R11, R4, R11, R13, !PT ;  /* 0x0000000b040b7276 */ /* 0x004fc8000780000d */
[----:B---3--:R-:W-:-:S04]  /*1090*/  FMNMX3 R11, R11, R14, R15, !PT ;  /* 0x0000000e0b0b7276 */ /* 0x008fc8000780000f */
[----:B----4-:R-:W-:-:S04]  /*10a0*/  FMNMX3 R11, R11, R16, R17, !PT ;  /* 0x000000100b0b7276 */ /* 0x010fc80007800011 */
[----:B-----5:R-:W-:-:S07]  /*10b0*/  FMNMX3 R4, R11, R18, R19, !PT ;  /* 0x000000120b047276 */ /* 0x020fce0007800013 */
.L_x_61:
[----:B------:R-:W-:Y:S05]  /*10c0*/  @!P2 BRA `(.L_x_60) ;  /* 0x000000000064a947 */ /* 0x000fea0003800000 */
[----:B------:R-:W-:Y:S01]  /*10d0*/  ISETP.NE.AND P2, PT, R9, RZ, PT ;  /* 0x000000ff0900720c */ /* 0x000fe20003f45270 */
[----:B------:R-:W-:-:S12]  /*10e0*/  @!P0 BRA `(.L_x_62) ;  /* 0x0000000000288947 */ /* 0x000fd80003800000 */
[----:B------:R-:W0:Y:S01]  /*10f0*/  LDC.64 R2, c[0x0][0x380] ;  /* 0x0000e000ff027b82 */ /* 0x000e220000000a00 */
[----:B------:R-:W-:-:S05]  /*1100*/  IADD3 R11, PT, PT, R7, R12, RZ ;  /* 0x0000000c070b7210 */ /* 0x000fca0007ffe0ff */
[----:B0-----:R-:W-:-:S05]  /*1110*/  IMAD.WIDE R2, R11, 0x4, R2 ;  /* 0x000000040b027825 */ /* 0x001fca00078e0202 */
[----:B------:R-:W2:Y:S04]  /*1120*/  LDG.E R11, desc[UR8][R2.64] ;  /* 0x00000008020b7981 */ /* 0x000ea8000c1e1900 */
[----:B------:R-:W2:Y:S04]  /*1130*/  LDG.E R13, desc[UR8][R2.64+0x4] ;  /* 0x00000408020d7981 */ /* 0x000ea8000c1e1900 */
[----:B------:R-:W3:Y:S04]  /*1140*/  LDG.E R15, desc[UR8][R2.64+0x8] ;  /* 0x00000808020f7981 */ /* 0x000ee8000c1e1900 */
[----:B------:R-:W3:Y:S01]  /*1150*/  LDG.E R14, desc[UR8][R2.64+0xc] ;  /* 0x00000c08020e7981 */ /* 0x000ee2000c1e1900 */
[----:B------:R-:W-:Y:S01]  /*1160*/  VIADD R12, R12, 0x4 ;  /* 0x000000040c0c7836 */ /* 0x000fe20000000000 */
[----:B--2---:R-:W-:-:S04]  /*1170*/  FMNMX3 R4, R4, R11, R13, !PT ;  /* 0x0000000b04047276 */ /* 0x004fc8000780000d */
[----:B---3--:R-:W-:-:S07]  /*1180*/  FMNMX3 R4, R4, R15, R14, !PT ;  /* 0x0000000f04047276 */ /* 0x008fce000780000e */
.L_x_62:
[----:B------:R-:W-:Y:S05]  /*1190*/  @!P2 BRA `(.L_x_60) ;  /* 0x000000000030a947 */ /* 0x000fea0003800000 */
[----:B------:R-:W0:Y:S01]  /*11a0*/  LDC.64 R2, c[0x0][0x380] ;  /* 0x0000e000ff027b82 */ /* 0x000e220000000a00 */
[----:B------:R-:W-:-:S04]  /*11b0*/  IMAD.IADD R7, R7, 0x1, R12 ;  /* 0x0000000107077824 */ /* 0x000fc800078e020c */
[----:B0-----:R-:W-:-:S05]  /*11c0*/  IMAD.WIDE R2, R7, 0x4, R2 ;  /* 0x0000000407027825 */ /* 0x001fca00078e0202 */
[----:B------:R-:W2:Y:S01]  /*11d0*/  LDG.E R7, desc[UR8][R2.64] ;  /* 0x0000000802077981 */ /* 0x000ea2000c1e1900 */
[----:B------:R-:W-:Y:S02]  /*11e0*/  ISETP.NE.AND P2, PT, R9, 0x1, PT ;  /* 0x000000010900780c */ /* 0x000fe40003f45270 */
[----:B--2---:R-:W-:-:S11]  /*11f0*/  FMNMX R4, R4, R7, !PT ;  /* 0x0000000704047209 */ /* 0x004fd60007800000 */
[----:B------:R-:W-:Y:S05]  /*1200*/  @!P2 BRA `(.L_x_60) ;  /* 0x000000000014a947 */ /* 0x000fea0003800000 */
[----:B------:R-:W-:Y:S01]  /*1210*/  ISETP.NE.AND P2, PT, R9, 0x2, PT ;  /* 0x000000020900780c */ /* 0x000fe20003f45270 */
[----:B------:R-:W2:-:S12]  /*1220*/  LDG.E R7, desc[UR8][R2.64+0x4] ;  /* 0x0000040802077981 */ /* 0x000e98000c1e1900 */
[----:B------:R-:W3:Y:S01]  /*1230*/  @P2 LDG.E R11, desc[UR8][R2.64+0x8] ;  /* 0x00000808020b2981 */ /* 0x000ee2000c1e1900 */
[----:B--2---:R-:W-:-:S04]  /*1240*/  FMNMX R4, R4, R7, !PT ;  /* 0x0000000704047209 */ /* 0x004fc80007800000 */
[----:B---3--:R-:W-:-:S07]  /*1250*/  @P2 FMNMX R4, R4, R11, !PT ;  /* 0x0000000b04042209 */ /* 0x008fce0007800000 */
.L_x_60:
[----:B------:R-:W-:Y:S05]  /*1260*/  BRA.U UP1, `(.L_x_63) ;  /* 0xfffffff901987547 */ /* 0x000fea000b83ffff */
.L_x_57:
[----:B------:R-:W0:Y:S02]  /*1270*/  LDC.64 R2, c[0x0][0x388] ;  /* 0x0000e200ff027b82 */ /* 0x000e240000000a00 */
[----:B0-----:R-:W-:-:S05]  /*1280*/  IMAD.WIDE R2, R0, 0x4, R2 ;  /* 0x0000000400027825 */ /* 0x001fca00078e0202 */
[----:B------:R-:W-:Y:S01]  /*1290*/  STG.E desc[UR8][R2.64], R4 ;  /* 0x0000000402007986 */ /* 0x000fe2000c101908 */
[----:B------:R-:W-:Y:S05]  /*12a0*/  EXIT ;  /* 0x000000000000794d */ /* 0x000fea0003800000 */
.L_x_64:
        /* <DEDUP_REMOVED lines=13> */
.L_x_146:


//--------------------- .text._Z15avg_pool_kernelPfS_iiiiii --------------------------
	.section	.text._Z15avg_pool_kernelPfS_iiiiii,"ax",@progbits
	.align	128
        .global         _Z15avg_pool_kernelPfS_iiiiii
        .type           _Z15avg_pool_kernelPfS_iiiiii,@function
        .size           _Z15avg_pool_kernelPfS_iiiiii,(.L_x_140 - _Z15avg_pool_kernelPfS_iiiiii)
        .other          _Z15avg_pool_kernelPfS_iiiiii,@"STO_CUDA_ENTRY STV_DEFAULT"
_Z15avg_pool_kernelPfS_iiiiii:
.text._Z15avg_pool_kernelPfS_iiiiii:
[----:B------:R-:W-:Y:S01]  /*0000*/  LDC R1, c[0x0][0x37c] ;  /* 0x0000df00ff017b82 */ /* 0x000fe20000000800 */
[----:B------:R-:W0:Y:S07]  /*0010*/  S2R R0, SR_TID.X ;  /* 0x0000000000007919 */ /* 0x000e2e0000002100 */
[----:B------:R-:W0:Y:S01]  /*0020*/  S2UR UR6, SR_CTAID.X ;  /* 0x00000000000679c3 */ /* 0x000e220000002500 */
[----:B------:R-:W1:Y:S07]  /*0030*/  LDCU.64 UR4, c[0x0][0x390] ;  /* 0x00007200ff0477ac */ /* 0x000e6e0008000a00 */
[----:B------:R-:W0:Y:S01]  /*0040*/  LDC R5, c[0x0][0x360] ;  /* 0x0000d800ff057b82 */ /* 0x000e220000000800 */
[----:B-1----:R-:W-:Y:S01]  /*0050*/  UIMAD UR4, UR5, UR4, URZ ;  /* 0x00000004050472a4 */ /* 0x002fe2000f8e02ff */
[----:B0-----:R-:W-:-:S05]  /*0060*/  IMAD R5, R5, UR6, R0 ;  /* 0x0000000605057c24 */ /* 0x001fca000f8e0200 */
[----:B------:R-:W-:-:S13]  /*0070*/  ISETP.GE.AND P0, PT, R5, UR4, PT ;  /* 0x0000000405007c0c */ /* 0x000fda000bf06270 */
[----:B------:R-:W-:Y:S05]  /*0080*/  @P0 EXIT ;  /* 0x000000000000094d */ /* 0x000fea0003800000 */
[----:B------:R-:W0:Y:S01]  /*0090*/  LDCU.64 UR8, c[0x0][0x3a0] ;  /* 0x00007400ff0877ac */ /* 0x000e220008000a00 */
[----:B------:R-:W-:Y:S01]  /*00a0*/  IMAD.MOV.U32 R9, RZ, RZ, RZ ;  /* 0x000000ffff097224 */ /* 0x000fe200078e00ff */
[----:B------:R-:W1:Y:S01]  /*00b0*/  LDCU.64 UR10, c[0x0][0x358] ;  /* 0x00006b00ff0a77ac */ /* 0x000e620008000a00 */
[----:B0-----:R-:W-:-:S05]  /*00c0*/  IMAD.U32 R8, RZ, RZ, UR9 ;  /* 0x00000009ff087e24 */ /* 0x001fca000f8e00ff */
[----:B------:R-:W-:-:S04]  /*00d0*/  VIMNMX R0, PT, PT, R8, UR8, PT ;  /* 0x0000000808007c48 */ /* 0x000fc8000bfe0100 */
[----:B------:R-:W-:-:S13]  /*00e0*/  ISETP.GE.AND P0, PT, R0, 0x1, PT ;  /* 0x000000010000780c */ /* 0x000fda0003f06270 */
[----:B-1----:R-:W-:Y:S05]  /*00f0*/  @!P0 BRA `(.L_x_65) ;  /* 0x0000000400dc8947 */ /* 0x002fea0003800000 */
[----:B------:R-:W0:Y:S01]  /*0100*/  LDCU.64 UR6, c[0x0][0x380] ;  /* 0x00007000ff0677ac */ /* 0x000e220008000a00 */
[C---:B------:R-:W-:Y:S01]  /*0110*/  LOP3.LUT R25, R8.reuse, 0x7, RZ, 0xc0, !PT ;  /* 0x0000000708197812 */ /* 0x040fe200078ec0ff */
[----:B------:R-:W-:Y:S01]  /*0120*/  IMAD.MOV.U32 R9, RZ, RZ, RZ ;  /* 0x000000ffff097224 */ /* 0x000fe200078e00ff */
[C---:B------:R-:W-:Y:S01]  /*0130*/  LOP3.LUT R26, R8.reuse, 0xf, RZ, 0xc0, !PT ;  /* 0x0000000f081a7812 */ /* 0x040fe200078ec0ff */
[----:B------:R-:W-:Y:S01]  /*0140*/  UMOV UR4, URZ ;  /* 0x000000ff00047c82 */ /* 0x000fe20008000000 */
[----:B------:R-:W-:Y:S01]  /*0150*/  LOP3.LUT R7, R8, 0x7ffffff0, RZ, 0xc0, !PT ;  /* 0x7ffffff008077812 */ /* 0x000fe200078ec0ff */
[----:B------:R-:W-:Y:S01]  /*0160*/  VIADD R2, R25, 0xffffffff ;  /* 0xffffffff19027836 */ /* 0x000fe20000000000 */
[----:B------:R-:W-:Y:S02]  /*0170*/  IADD3 R0, PT, PT, R26, -0x1, RZ ;  /* 0xffffffff1a007810 */ /* 0x000fe40007ffe0ff */
[----:B------:R-:W-:Y:S02]  /*0180*/  LOP3.LUT R6, R8, 0x3, RZ, 0xc0, !PT ;  /* 0x0000000308067812 */ /* 0x000fe400078ec0ff */
[----:B------:R-:W-:-:S02]  /*0190*/  ISETP.GE.U32.AND P0, PT, R0, 0x7, PT ;  /* 0x000000070000780c */ /* 0x000fc40003f06070 */
[----:B------:R-:W-:Y:S02]  /*01a0*/  ISETP.GE.U32.AND P1, PT, R2, 0x3, PT ;  /* 0x000000030200780c */ /* 0x000fe40003f26070 */
[----:B------:R-:W-:Y:S01]  /*01b0*/  IADD3 R4, PT, PT, -R7, RZ, RZ ;  /* 0x000000ff07047210 */ /* 0x000fe20007ffe1ff */
[----:B0-----:R-:W-:-:S04]  /*01c0*/  UIADD3 UR5, UP0, UPT, UR6, 0x20, URZ ;  /* 0x0000002006057890 */ /* 0x001fc8000ff1e0ff */
[----:B------:R-:W-:-:S12]  /*01d0*/  UIADD3.X UR6, UPT, UPT, URZ, UR7, URZ, UP0, !UPT ;  /* 0x00000007ff067290 */ /* 0x000fd800087fe4ff */
.L_x_71:
[----:B------:R-:W0:Y:S01]  /*01e0*/  LDCU.64 UR8, c[0x0][0x3a0] ;  /* 0x00007400ff0877ac */ /* 0x000e220008000a00 */
[----:B------:R-:W1:Y:S01]  /*01f0*/  LDC.64 R2, c[0x0][0x398] ;  /* 0x0000e600ff027b82 */ /* 0x000e620000000a00 */
[----:B------:R-:W-:Y:S02]  /*0200*/  IMAD.MOV.U32 R11, RZ, RZ, RZ ;  /* 0x000000ffff0b7224 */ /* 0x000fe400078e00ff */
[----:B0-----:R-:W-:-:S05]  /*0210*/  IMAD.U32 R8, RZ, RZ, UR9 ;  /* 0x00000009ff087e24 */ /* 0x001fca000f8e00ff */
[----:B------:R-:W-:Y:S01]  /*0220*/  ISETP.GE.U32.AND P2, PT, R8, 0x10, PT ;  /* 0x000000100800780c */ /* 0x000fe20003f46070 */
[----:B-1----:R-:W-:Y:S01]  /*0230*/  IMAD R0, R5, R2, UR4 ;  /* 0x0000000405007e24 */ /* 0x002fe2000f8e0202 */
[----:B------:R-:W-:-:S03]  /*0240*/  UIADD3 UR4, UPT, UPT, UR4, 0x1, URZ ;  /* 0x0000000104047890 */ /* 0x000fc6000fffe0ff */
[----:B------:R-:W-:Y:S01]  /*0250*/  IMAD R0, R0, R3, RZ ;  /* 0x0000000300007224 */ /* 0x000fe200078e02ff */
[----:B------:R-:W-:-:S07]  /*0260*/  UISETP.NE.AND UP0, UPT, UR4, UR8, UPT ;  /* 0x000000080400728c */ /* 0x000fce000bf05270 */
[----:B------:R-:W-:Y:S05]  /*0270*/  @!P2 BRA `(.L_x_66) ;  /* 0x0000000000a8a947 */ /* 0x000fea0003800000 */
[----:B------:R-:W-:Y:S01]  /*0280*/  MOV R10, R0 ;  /* 0x00000000000a7202 */ /* 0x000fe20000000f00 */
[----:B------:R-:W-:-:S07]  /*0290*/  IMAD.MOV.U32 R11, RZ, RZ, R4 ;  /* 0x000000ffff0b7224 */ /* 0x000fce00078e0004 */
.L_x_67:
[----:B------:R-:W-:Y:S01]  /*02a0*/  MOV R2, UR5 ;  /* 0x0000000500027c02 */ /* 0x000fe20008000f00 */
[----:B------:R-:W-:-:S04]  /*02b0*/  IMAD.U32 R3, RZ, RZ, UR6 ;  /* 0x00000006ff037e24 */ /* 0x000fc8000f8e00ff */
[----:B------:R-:W-:-:S05]  /*02c0*/  IMAD.WIDE R2, R10, 0x4, R2 ;  /* 0x000000040a027825 */ /* 0x000fca00078e0202 */
[----:B------:R-:W2:Y:S04]  /*02d0*/  LDG.E R24, desc[UR10][R2.64+-0x20] ;  /* 0xffffe00a02187981 */ /* 0x000ea8000c1e1900 */
[----:B------:R-:W3:Y:S04]  /*02e0*/  LDG.E R23, desc[UR10][R2.64+-0x1c] ;  /* 0xffffe40a02177981 */ /* 0x000ee8000c1e1900 */
[----:B------:R-:W4:Y:S04]  /*02f0*/  LDG.E R12, desc[UR10][R2.64+-0x18] ;  /* 0xffffe80a020c7981 */ /* 0x000f28000c1e1900 */
[----:B------:R-:W5:Y:S04]  /*0300*/  LDG.E R13, desc[UR10][R2.64+-0x14] ;  /* 0xffffec0a020d7981 */ /* 0x000f68000c1e1900 */
        /* <DEDUP_REMOVED lines=8> */
[----:B------:R-:W5:Y:S01]  /*0390*/  LDG.E R22, desc[UR10][R2.64+0x10] ;  /* 0x0000100a02167981 */ /* 0x000f62000c1e1900 */
[----:B--2---:R-:W-:-:S03]  /*03a0*/  FADD R24, R24, R9 ;  /* 0x0000000918187221 */ /* 0x004fc60000000000 */
[----:B------:R-:W2:Y:S01]  /*03b0*/  LDG.E R9, desc[UR10][R2.64+0x14] ;  /* 0x0000140a02097981 */ /* 0x000ea2000c1e1900 */
[----:B---3--:R-:W-:-:S03]  /*03c0*/  FADD R27, R24, R23 ;  /* 0x00000017181b7221 */ /* 0x008fc60000000000 */
[----:B------:R-:W3:Y:S04]  /*03d0*/  LDG.E R23, desc[UR10][R2.64+0x18] ;  /* 0x0000180a02177981 */ /* 0x000ee8000c1e1900 */
[----:B------:R-:W3:Y:S01]  /*03e0*/  LDG.E R24, desc[UR10][R2.64+0x1c] ;  /* 0x00001c0a02187981 */ /* 0x000ee2000c1e1900 */
[----:B----4-:R-:W-:Y:S01]  /*03f0*/  FADD R12, R27, R12 ;  /* 0x0000000c1b0c7221 */ /* 0x010fe20000000000 */
[----:B------:R-:W-:Y:S01]  /*0400*/  IADD3 R11, PT, PT, R11, 0x10, RZ ;  /* 0x000000100b0b7810 */ /* 0x000fe20007ffe0ff */
[----:B------:R-:W-:Y:S02]  /*0410*/  VIADD R10, R10, 0x10 ;  /* 0x000000100a0a7836 */ /* 0x000fe40000000000 */
[----:B-----5:R-:W-:Y:S01]  /*0420*/  FADD R13, R12, R13 ;  /* 0x0000000d0c0d7221 */ /* 0x020fe20000000000 */
[----:B------:R-:W-:-:S03]  /*0430*/  ISETP.NE.AND P2, PT, R11, RZ, PT ;  /* 0x000000ff0b00720c */ /* 0x000fc60003f45270 */
[----:B------:R-:W-:-:S04]  /*0440*/  FADD R14, R13, R14 ;  /* 0x0000000e0d0e7221 */ /* 0x000fc80000000000 */
        /* <DEDUP_REMOVED lines=8> */
[----:B--2---:R-:W-:-:S04]  /*04d0*/  FADD R22, R22, R9 ;  /* 0x0000000916167221 */ /* 0x004fc80000000000 */
[----:B---3--:R-:W-:-:S04]  /*04e0*/  FADD R23, R22, R23 ;  /* 0x0000001716177221 */ /* 0x008fc80000000000 */
[----:B------:R-:W-:Y:S01]  /*04f0*/  FADD R9, R23, R24 ;  /* 0x0000001817097221 */ /* 0x000fe20000000000 */
[----:B------:R-:W-:Y:S06]  /*0500*/  @P2 BRA `(.L_x_67) ;  /* 0xfffffffc00642947 */ /* 0x000fec000383ffff */
[----:B------:R-:W-:-:S07]  /*0510*/  MOV R11, R7 ;  /* 0x00000007000b7202 */ /* 0x000fce0000000f00 */
.L_x_66:
        /* <DEDUP_REMOVED lines=8> */
[----:B------:R-:W3:Y:S04]  /*05a0*/  LDG.E R13, desc[UR10][R2.64+0x4] ;  /* 0x0000040a020d7981 */ /* 0x000ee8000c1e1900 */
[----:B------:R-:W4:Y:S04]  /*05b0*/  LDG.E R15, desc[UR10][R2.64+0x8] ;  /* 0x0000080a020f7981 */ /* 0x000f28000c1e1900 */
[----:B------:R-:W5:Y:S04]  /*05c0*/  LDG.E R17, desc[UR10][R2.64+0xc] ;  /* 0x00000c0a02117981 */ /* 0x000f68000c1e1900 */
[----:B------:R-:W5:Y:S04]  /*05d0*/  LDG.E R19, desc[UR10][R2.64+0x10] ;  /* 0x0000100a02137981 */ /* 0x000f68000c1e1900 */
[----:B------:R-:W5:Y:S04]  /*05e0*/  LDG.E R21, desc[UR10][R2.64+0x14] ;  /* 0x0000140a02157981 */ /* 0x000f68000c1e1900 */
[----:B------:R-:W5:Y:S04]  /*05f0*/  LDG.E R23, desc[UR10][R2.64+0x18] ;  /* 0x0000180a02177981 */ /* 0x000f68000c1e1900 */
[----:B------:R-:W5:Y:S01]  /*0600*/  LDG.E R27, desc[UR10][R2.64+0x1c] ;  /* 0x00001c0a021b7981 */ /* 0x000f62000c1e1900 */
[----:B------:R-:W-:Y:S01]  /*0610*/  IADD3 R11, PT, PT, R11, 0x8, RZ ;  /* 0x000000080b0b7810 */ /* 0x000fe20007ffe0ff */
[----:B--2---:R-:W-:-:S04]  /*0620*/  FADD R10, R9, R10 ;  /* 0x0000000a090a7221 */ /* 0x004fc80000000000 */
[----:B---3--:R-:W-:-:S04]  /*0630*/  FADD R10, R10, R13 ;  /* 0x0000000d0a0a7221 */ /* 0x008fc80000000000 */
[----:B----4-:R-:W-:-:S04]  /*0640*/  FADD R10, R10, R15 ;  /* 0x0000000f0a0a7221 */ /* 0x010fc80000000000 */
[----:B-----5:R-:W-:-:S04]  /*0650*/  FADD R10, R10, R17 ;  /* 0x000000110a0a7221 */ /* 0x020fc80000000000 */
[----:B------:R-:W-:-:S04]  /*0660*/  FADD R10, R10, R19 ;  /* 0x000000130a0a7221 */ /* 0x000fc80000000000 */
[----:B------:R-:W-:-:S04]  /*0670*/  FADD R10, R10, R21 ;  /* 0x000000150a0a7221 */ /* 0x000fc80000000000 */
[----:B------:R-:W-:-:S04]  /*0680*/  FADD R10, R10, R23 ;  /* 0x000000170a0a7221 */ /* 0x000fc80000000000 */
[----:B------:R-:W-:-:S07]  /*0690*/  FADD R9, R10, R27 ;  /* 0x0000001b0a097221 */ /* 0x000fce0000000000 */
.L_x_69:
        /* <DEDUP_REMOVED lines=9> */
[----:B------:R-:W5:Y:S01]  /*0730*/  LDG.E R17, desc[UR10][R2.64+0xc] ;  /* 0x00000c0a02117981 */ /* 0x000f62000c1e1900 */
[----:B------:R-:W-:Y:S01]  /*0740*/  IADD3 R11, PT, PT, R11, 0x4, RZ ;  /* 0x000000040b0b7810 */ /* 0x000fe20007ffe0ff */
[----:B--2---:R-:W-:-:S04]  /*0750*/  FADD R10, R9, R10 ;  /* 0x0000000a090a7221 */ /* 0x004fc80000000000 */
[----:B---3--:R-:W-:-:S04]  /*0760*/  FADD R10, R10, R13 ;  /* 0x0000000d0a0a7221 */ /* 0x008fc80000000000 */
[----:B----4-:R-:W-:-:S04]  /*0770*/  FADD R10, R10, R15 ;  /* 0x0000000f0a0a7221 */ /* 0x010fc80000000000 */
[----:B-----5:R-:W-:-:S07]  /*0780*/  FADD R9, R10, R17 ;  /* 0x000000110a097221 */ /* 0x020fce0000000000 */
.L_x_70:
[----:B------:R-:W-:Y:S05]  /*0790*/  @!P2 BRA `(.L_x_68) ;  /* 0x000000000030a947 */ /* 0x000fea0003800000 */
[----:B------:R-:W0:Y:S01]  /*07a0*/  LDC.64 R2, c[0x0][0x380] ;  /* 0x0000e000ff027b82 */ /* 0x000e220000000a00 */
[----:B------:R-:W-:-:S04]  /*07b0*/  IMAD.IADD R11, R0, 0x1, R11 ;  /* 0x00000001000b7824 */ /* 0x000fc800078e020b */
[----:B0-----:R-:W-:-:S05]  /*07c0*/  IMAD.WIDE R2, R11, 0x4, R2 ;  /* 0x000000040b027825 */ /* 0x001fca00078e0202 */
[----:B------:R-:W2:Y:S01]  /*07d0*/  LDG.E R0, desc[UR10][R2.64] ;  /* 0x0000000a02007981 */ /* 0x000ea2000c1e1900 */
[----:B------:R-:W-:Y:S01]  /*07e0*/  ISETP.NE.AND P2, PT, R6, 0x1, PT ;  /* 0x000000010600780c */ /* 0x000fe20003f45270 */
[----:B--2---:R-:W-:-:S12]  /*07f0*/  FADD R9, R9, R0 ;  /* 0x0000000009097221 */ /* 0x004fd80000000000 */
[----:B------:R-:W-:Y:S05]  /*0800*/  @!P2 BRA `(.L_x_68) ;  /* 0x000000000014a947 */ /* 0x000fea0003800000 */
[----:B------:R-:W-:Y:S01]  /*0810*/  ISETP.NE.AND P2, PT, R6, 0x2, PT ;  /* 0x000000020600780c */ /* 0x000fe20003f45270 */
[----:B------:R-:W2:-:S12]  /*0820*/  LDG.E R0, desc[UR10][R2.64+0x4] ;  /* 0x0000040a02007981 */ /* 0x000e98000c1e1900 */
[----:B------:R-:W3:Y:S01]  /*0830*/  @P2 LDG.E R10, desc[UR10][R2.64+0x8] ;  /* 0x0000080a020a2981 */ /* 0x000ee2000c1e1900 */
[----:B--2---:R-:W-:-:S04]  /*0840*/  FADD R9, R9, R0 ;  /* 0x0000000009097221 */ /* 0x004fc80000000000 */
[----:B---3--:R-:W-:-:S07]  /*0850*/  @P2 FADD R9, R9, R10 ;  /* 0x0000000a09092221 */ /* 0x008fce0000000000 */
.L_x_68:
[----:B------:R-:W-:Y:S05]  /*0860*/  BRA.U UP0, `(.L_x_71) ;  /* 0xfffffff9005c7547 */ /* 0x000fea000b83ffff */
.L_x_65:
[----:B------:R-:W-:Y:S01]  /*0870*/  IMAD R8, R8, UR8, RZ ;  /* 0x0000000808087c24 */ /* 0x000fe2000f8e02ff */
[----:B------:R-:W-:Y:S04]  /*0880*/  BSSY.RECONVERGENT B0, `(.L_x_72) ;  /* 0x000000e000007945 */ /* 0x000fe80003800200 */
[----:B------:R-:W-:-:S04]  /*0890*/  I2FP.F32.S32 R8, R8 ;  /* 0x0000000800087245 */ /* 0x000fc80000201400 */
[----:B------:R-:W0:Y:S08]  /*08a0*/  MUFU.RCP R3, R8 ;  /* 0x0000000800037308 */ /* 0x000e300000001000 */
        /* <DEDUP_REMOVED lines=8> */
[----:B------:R-:W-:-:S07]  /*0930*/  MOV R2, 0x950 ;  /* 0x0000095000027802 */ /* 0x000fce0000000f00 */
[----:B------:R-:W-:Y:S05]  /*0940*/  CALL.REL.NOINC `($__internal_1_$__cuda_sm3x_div_rn_noftz_f32_slowpath) ;  /* 0x0000000000187944 */ /* 0x000fea0003c00000 */
[----:B------:R-:W-:-:S07]  /*0950*/  IMAD.MOV.U32 R7, RZ, RZ, R0 ;  /* 0x000000ffff077224 */ /* 0x000fce00078e0000 */
.L_x_73:
[----:B------:R-:W-:Y:S05]  /*0960*/  BSYNC.RECONVERGENT B0 ;  /* 0x0000000000007941 */ /* 0x000fea0003800200 */
.L_x_72:
[----:B------:R-:W0:Y:S02]  /*0970*/  LDC.64 R2, c[0x0][0x388] ;  /* 0x0000e200ff027b82 */ /* 0x000e240000000a00 */
[----:B0-----:R-:W-:-:S05]  /*0980*/  IMAD.WIDE R2, R5, 0x4, R2 ;  /* 0x0000000405027825 */ /* 0x001fca00078e0202 */
[----:B------:R-:W-:Y:S01]  /*0990*/  STG.E desc[UR10][R2.64], R7 ;  /* 0x0000000702007986 */ /* 0x000fe2000c10190a */
[----:B------:R-:W-:Y:S05]  /*09a0*/  EXIT ;  /* 0x000000000000794d */ /* 0x000fea0003800000 */
        .weak           $__internal_1_$__cuda_sm3x_div_rn_noftz_f32_slowpath
        .type           $__internal_1_$__cuda_sm3x_div_rn_noftz_f32_slowpath,@function
        .size           $__internal_1_$__cuda_sm3x_div_rn_noftz_f32_slowpath,(.L_x_140 - $__internal_1_$__cuda_sm3x_div_rn_noftz_f32_slowpath)
$__internal_1_$__cuda_sm3x_div_rn_noftz_f32_slowpath:
[----:B------:R-:W-:Y:S01]  /*09b0*/  SHF.R.U32.HI R4, RZ, 0x17, R8 ;  /* 0x00000017ff047819 */ /* 0x000fe20000011608 */
[----:B------:R-:W-:Y:S01]  /*09c0*/  BSSY.RECONVERGENT B1, `(.L_x_74) ;  /* 0x0000063000017945 */ /* 0x000fe20003800200 */
[----:B------:R-:W-:Y:S02]  /*09d0*/  SHF.R.U32.HI R0, RZ, 0x17, R3 ;  /* 0x00000017ff007819 */ /* 0x000fe40000011603 */
[----:B------:R-:W-:Y:S02]  /*09e0*/  LOP3.LUT R4, R4, 0xff, RZ, 0xc0, !PT ;  /* 0x000000ff04047812 */ /* 0x000fe400078ec0ff */
[----:B------:R-:W-:Y:S02]  /*09f0*/  LOP3.LUT R10, R0, 0xff, RZ, 0xc0, !PT ;  /* 0x000000ff000a7812 */ /* 0x000fe400078ec0ff */
[----:B------:R-:W-:-:S03]  /*0a00*/  IADD3 R7, PT, PT, R4, -0x1, RZ ;  /* 0xffffffff04077810 */ /* 0x000fc60007ffe0ff */
[----:B------:R-:W-:Y:S01]  /*0a10*/  VIADD R9, R10, 0xffffffff ;  /* 0xffffffff0a097836 */ /* 0x000fe20000000000 */
[----:B------:R-:W-:-:S04]  /*0a20*/  ISETP.GT.U32.AND P0, PT, R7, 0xfd, PT ;  /* 0x000000fd0700780c */ /* 0x000fc80003f04070 */
[----:B------:R-:W-:-:S13]  /*0a30*/  ISETP.GT.U32.OR P0, PT, R9, 0xfd, P0 ;  /* 0x000000fd0900780c */ /* 0x000fda0000704470 */
[----:B------:R-:W-:Y:S01]  /*0a40*/  @!P0 MOV R6, RZ ;  /* 0x000000ff00068202 */ /* 0x000fe20000000f00 */
[----:B------:R-:W-:Y:S06]  /*0a50*/  @!P0 BRA `(.L_x_75) ;  /* 0x0000000000608947 */ /* 0x000fec0003800000 */
[----:B------:R-:W-:Y:S01]  /*0a60*/  FSETP.GTU.FTZ.AND P0, PT, |R3|, +INF , PT ;  /* 0x7f8000000300780b */ /* 0x000fe20003f1c200 */
[----:B------:R-:W-:Y:S01]  /*0a70*/  IMAD.MOV.U32 R0, RZ, RZ, R8 ;  /* 0x000000ffff007224 */ /* 0x000fe200078e0008 */
        /* <DEDUP_REMOVED lines=18> */
[----:B------:R-:W-:Y:S02]  /*0ba0*/  @!P0 IMAD.MOV.U32 R6, RZ, RZ, -0x40 ;  /* 0xffffffc0ff068424 */ /* 0x000fe400078e00ff */
[----:B------:R-:W-:Y:S01]  /*0bb0*/  @!P0 FFMA R3, R3, 1.84467440737095516160e+19, RZ ;  /* 0x5f80000003038823 */ /* 0x000fe200000000ff */
[----:B------:R-:W-:Y:S02]  /*0bc0*/  @!P1 FFMA R8, R0, 1.84467440737095516160e+19, RZ ;  /* 0x5f80000000089823 */ /* 0x000fe400000000ff */
[----:B------:R-:W-:-:S07]  /*0bd0*/  @!P1 IADD3 R6, PT, PT, R6, 0x40, RZ ;  /* 0x0000004006069810 */ /* 0x000fce0007ffe0ff */
.L_x_75:
[----:B------:R-:W-:Y:S01]  /*0be0*/  LEA R7, R4, 0xc0800000, 0x17 ;  /* 0xc080000004077811 */ /* 0x000fe200078eb8ff */
[----:B------:R-:W-:Y:S04]  /*0bf0*/  BSSY.RECONVERGENT B2, `(.L_x_80) ;  /* 0x0000036000027945 */ /* 0x000fe80003800200 */
[----:B------:R-:W-:Y:S01]  /*0c00*/  IMAD.IADD R8, R8, 0x1, -R7 ;  /* 0x0000000108087824 */ /* 0x000fe200078e0a07 */
[----:B------:R-:W-:-:S03]  /*0c10*/  IADD3 R7, PT, PT, R10, -0x7f, RZ ;  /* 0xffffff810a077810 */ /* 0x000fc60007ffe0ff */
[----:B------:R-:W0:Y:S01]  /*0c20*/  MUFU.RCP R9, R8 ;  /* 0x0000000800097308 */ /* 0x000e220000001000 */
[----:B------:R-:W-:Y:S01]  /*0c30*/  FADD.FTZ R11, -R8, -RZ ;  /* 0x800000ff080b7221 */ /* 0x000fe20000010100 */
[C---:B------:R-:W-:Y:S01]  /*0c40*/  IMAD R0, R7.reuse, -0x800000, R3 ;  /* 0xff80000007007824 */ /* 0x040fe200078e0203 */
[----:B------:R-:W-:-:S05]  /*0c50*/  IADD3 R7, PT, PT, R7, 0x7f, -R4 ;  /* 0x0000007f07077810 */ /* 0x000fca0007ffe804 */
[----:B------:R-:W-:Y:S02]  /*0c60*/  IMAD.IADD R7, R7, 0x1, R6 ;  /* 0x0000000107077824 */ /* 0x000fe400078e0206 */
        /* <DEDUP_REMOVED lines=9> */
[----:B------:R-:W-:-:S05]  /*0d00*/  IADD3 R8, PT, PT, R3, R7, RZ ;  /* 0x0000000703087210 */ /* 0x000fca0007ffe0ff */
[----:B------:R-:W-:-:S05]  /*0d10*/  VIADD R3, R8, 0xffffffff ;  /* 0xffffffff08037836 */ /* 0x000fca0000000000 */
        /* <DEDUP_REMOVED lines=9> */
[-CC-:B------:R-:W-:Y:S01]  /*0db0*/  FFMA.RZ R3, R12, R10.reuse, R9.reuse ;  /* 0x0000000a0c037223 */ /* 0x180fe2000000c009 */
[----:B------:R-:W-:Y:S01]  /*0dc0*/  IADD3 R7, PT, PT, R8, 0x20, RZ ;  /* 0x0000002008077810 */ /* 0x000fe20007ffe0ff */
[-CC-:B------:R-:W-:Y:S01]  /*0dd0*/  FFMA.RM R4, R12, R10.reuse, R9.reuse ;  /* 0x0000000a0c047223 */ /* 0x180fe20000004009 */
[----:B------:R-:W-:Y:S02]  /*0de0*/  ISETP.NE.AND P2, PT, R8, RZ, PT ;  /* 0x000000ff0800720c */ /* 0x000fe40003f45270 */
[----:B------:R-:W-:Y:S01]  /*0df0*/  LOP3.LUT R6, R3, 0x7fffff, RZ, 0xc0, !PT ;  /* 0x007fffff03067812 */ /* 0x000fe200078ec0ff */
[----:B------:R-:W-:Y:S01]  /*0e00*/  FFMA.RP R3, R12, R10, R9 ;  /* 0x0000000a0c037223 */ /* 0x000fe20000008009 */
[----:B------:R-:W-:Y:S01]  /*0e10*/  ISETP.NE.AND P1, PT, R8, RZ, PT ;  /* 0x000000ff0800720c */ /* 0x000fe20003f25270 */
[----:B------:R-:W-:Y:S01]  /*0e20*/  IMAD.MOV R8, RZ, RZ, -R8 ;  /* 0x000000ffff087224 */ /* 0x000fe200078e0a08 */
[----:B------:R-:W-:Y:S02]  /*0e30*/  LOP3.LUT R6, R6, 0x800000, RZ, 0xfc, !PT ;  /* 0x0080000006067812 */ /* 0x000fe400078efcff */
[----:B------:R-:W-:-:S02]  /*0e40*/  FSETP.NEU.FTZ.AND P0, PT, R3, R4, PT ;  /* 0x000000040300720b */ /* 0x000fc40003f1d000 */
[----:B------:R-:W-:Y:S02]  /*0e50*/  SHF.L.U32 R7, R6, R7, RZ ;  /* 0x0000000706077219 */ /* 0x000fe400000006ff */
[----:B------:R-:W-:Y:S02]  /*0e60*/  SEL R3, R8, RZ, P2 ;  /* 0x000000ff08037207 */ /* 0x000fe40001000000 */
[----:B------:R-:W-:Y:S02]  /*0e70*/  ISETP.NE.AND P1, PT, R7, RZ, P1 ;  /* 0x000000ff0700720c */ /* 0x000fe40000f25270 */
[----:B------:R-:W-:Y:S02]  /*0e80*/  SHF.R.U32.HI R3, RZ, R3, R6 ;  /* 0x00000003ff037219 */ /* 0x000fe40000011606 */
[----:B------:R-:W-:Y:S02]  /*0e90*/  PLOP3.LUT P0, PT, P0, P1, PT, 0xf8, 0x8f ;  /* 0x00000000008f781c */ /* 0x000fe40000703f70 */
[----:B------:R-:W-:-:S02]  /*0ea0*/  SHF.R.U32.HI R7, RZ, 0x1, R3 ;  /* 0x00000001ff077819 */ /* 0x000fc40000011603 */
[----:B------:R-:W-:-:S04]  /*0eb0*/  SEL R4, RZ, 0x1, !P0 ;  /* 0x00000001ff047807 */ /* 0x000fc80004000000 */
[----:B------:R-:W-:-:S04]  /*0ec0*/  LOP3.LUT R4, R4, 0x1, R7, 0xf8, !PT ;  /* 0x0000000104047812 */ /* 0x000fc800078ef807 */
[----:B------:R-:W-:-:S04]  /*0ed0*/  LOP3.LUT R4, R4, R3, RZ, 0xc0, !PT ;  /* 0x0000000304047212 */ /* 0x000fc800078ec0ff */
[----:B------:R-:W-:-:S04]  /*0ee0*/  IADD3 R7, PT, PT, R7, R4, RZ ;  /* 0x0000000407077210 */ /* 0x000fc80007ffe0ff */
[----:B------:R-:W-:Y:S01]  /*0ef0*/  LOP3.LUT R0, R7, R0, RZ, 0xfc, !PT ;  /* 0x0000000007007212 */ /* 0x000fe200078efcff */
[----:B------:R-:W-:Y:S06]  /*0f00*/  BRA `(.L_x_83) ;  /* 0x0000000000107947 */ /* 0x000fec0003800000 */
.L_x_82:
[----:B------:R-:W-:-:S04]  /*0f10*/  LOP3.LUT R0, R0, 0x80000000, RZ, 0xc0, !PT ;  /* 0x8000000000007812 */ /* 0x000fc800078ec0ff */
[----:B------:R-:W-:Y:S01]  /*0f20*/  LOP3.LUT R0, R0, 0x7f800000, RZ, 0xfc, !PT ;  /* 0x7f80000000007812 */ /* 0x000fe200078efcff */
[----:B------:R-:W-:Y:S06]  /*0f30*/  BRA `(.L_x_83) ;  /* 0x0000000000047947 */ /* 0x000fec0003800000 */
.L_x_81:
[----:B------:R-:W-:-:S07]  /*0f40*/  IMAD R0, R7, 0x800000, R0 ;  /* 0x0080000007007824 */ /* 0x000fce00078e0200 */
.L_x_83:
[----:B------:R-:W-:Y:S05]  /*0f50*/  BSYNC.RECONVERGENT B2 ;  /* 0x0000000000027941 */ /* 0x000fea0003800200 */
.L_x_80:
[----:B------:R-:W-:Y:S05]  /*0f60*/  BRA `(.L_x_84) ;  /* 0x0000000000207947 */ /* 0x000fea0003800000 */
.L_x_79:
[----:B------:R-:W-:-:S04]  /*0f70*/  LOP3.LUT R0, R8, 0x80000000, R3, 0x48, !PT ;  /* 0x8000000008007812 */ /* 0x000fc800078e4803 */
[----:B------:R-:W-:Y:S01]  /*0f80*/  LOP3.LUT R0, R0, 0x7f800000, RZ, 0xfc, !PT ;  /* 0x7f80000000007812 */ /* 0x000fe200078efcff */
[----:B------:R-:W-:Y:S06]  /*0f90*/  BRA `(.L_x_84) ;  /* 0x0000000000147947 */ /* 0x000fec0003800000 */
.L_x_78:
[----:B------:R-:W-:Y:S01]  /*0fa0*/  LOP3.LUT R0, R8, 0x80000000, R3, 0x48, !PT ;  /* 0x8000000008007812 */ /* 0x000fe200078e4803 */
[----:B------:R-:W-:Y:S06]  /*0fb0*/  BRA `(.L_x_84) ;  /* 0x00000000000c7947 */ /* 0x000fec0003800000 */
.L_x_77:
[----:B------:R-:W0:Y:S01]  /*0fc0*/  MUFU.RSQ R0, -QNAN ;  /* 0xffc0000000007908 */ /* 0x000e220000001400 */
[----:B------:R-:W-:Y:S05]  /*0fd0*/  BRA `(.L_x_84) ;  /* 0x0000000000047947 */ /* 0x000fea0003800000 */
.L_x_76:
[----:B------:R-:W-:-:S07]  /*0fe0*/  FADD.FTZ R0, R3, R0 ;  /* 0x0000000003007221 */ /* 0x000fce0000010000 */
.L_x_84:
[----:B------:R-:W-:Y:S05]  /*0ff0*/  BSYNC.RECONVERGENT B1 ;  /* 0x0000000000017941 */ /* 0x000fea0003800200 */
.L_x_74:
[----:B------:R-:W-:-:S04]  /*1000*/  HFMA2 R3, -RZ, RZ, 0, 0 ;  /* 0x00000000ff037431 */ /* 0x000fc800000001ff */
[----:B0-----:R-:W-:Y:S05]  /*1010*/  RET.REL.NODEC R2 `(_Z15avg_pool_kernelPfS_iiiiii) ;  /* 0xffffffec02f87950 */ /* 0x001fea0003c3ffff */
.L_x_85:
        /* <DEDUP_REMOVED lines=14> */
.L_x_140:


//--------------------- .text._Z19add_residual_kernelPfS_S_i --------------------------
	.section	.text._Z19add_residual_kernelPfS_S_i,"ax",@progbits
	.align	128
        .global         _Z19add_residual_kernelPfS_S_i
        .type           _Z19add_residual_kernelPfS_S_i,@function
        .size           _Z19add_residual_kernelPfS_S_i,(.L_x_148 - _Z19add_residual_kernelPfS_S_i)
        .other          _Z19add_residual_kernelPfS_S_i,@"STO_CUDA_ENTRY STV_DEFAULT"
_Z19add_residual_kernelPfS_S_i:
.text._Z19add_residual_kernelPfS_S_i:
        /* <DEDUP_REMOVED lines=9> */
[----:B------:R-:W1:Y:S07]  /*0090*/  LDCU.64 UR4, c[0x0][0x358] ;  /* 0x00006b00ff0477ac */ /* 0x000e6e0008000a00 */
[----:B------:R-:W2:Y:S08]  /*00a0*/  LDC.64 R4, c[0x0][0x388] ;  /* 0x0000e200ff047b82 */ /* 0x000eb00000000a00 */
[----:B------:R-:W3:Y:S01]  /*00b0*/  LDC.64 R6, c[0x0][0x390] ;  /* 0x0000e400ff067b82 */ /* 0x000ee20000000a00 */
[----:B0-----:R-:W-:-:S06]  /*00c0*/  IMAD.WIDE R2, R9, 0x4, R2 ;  /* 0x0000000409027825 */ /* 0x001fcc00078e0202 */
[----:B-1----:R-:W4:Y:S01]  /*00d0*/  LDG.E R2, desc[UR4][R2.64] ;  /* 0x0000000402027981 */ /* 0x002f22000c1e1900 */
[----:B--2---:R-:W-:-:S06]  /*00e0*/  IMAD.WIDE R4, R9, 0x4, R4 ;  /* 0x0000000409047825 */ /* 0x004fcc00078e0204 */
[----:B------:R-:W4:Y:S01]  /*00f0*/  LDG.E R5, desc[UR4][R4.64] ;  /* 0x0000000404057981 */ /* 0x000f22000c1e1900 */
[----:B---3--:R-:W-:-:S04]  /*0100*/  IMAD.WIDE R6, R9, 0x4, R6 ;  /* 0x0000000409067825 */ /* 0x008fc800078e0206 */
[----:B----4-:R-:W-:-:S05]  /*0110*/  FADD R9, R2, R5 ;  /* 0x0000000502097221 */ /* 0x010fca0000000000 */
[----:B------:R-:W-:Y:S01]  /*0120*/  STG.E desc[UR4][R6.64], R9 ;  /* 0x0000000906007986 */ /* 0x000fe2000c101904 */
[----:B------:R-:W-:Y:S05]  /*0130*/  EXIT ;  /* 0x000000000000794d */ /* 0x000fea0003800000 */
.L_x_86:
        /* <DEDUP_REMOVED lines=12> */
.L_x_148:


//--------------------- .text._Z11relu_kernelPfS_i --------------------------
	.section	.text._Z11relu_kernelPfS_i,"ax",@progbits
	.align	128
        .global         _Z11relu_kernelPfS_i
        .type           _Z11relu_kernelPfS_i,@function
        .size           _Z11relu_kernelPfS_i,(.L_x_149 - _Z11relu_kernelPfS_i)
        .other          _Z11relu_kernelPfS_i,@"STO_CUDA_ENTRY STV_DEFAULT"
_Z11relu_kernelPfS_i:
.text._Z11relu_kernelPfS_i:
        /* <DEDUP_REMOVED lines=10> */
[----:B------:R-:W2:Y:S01]  /*00a0*/  LDC.64 R4, c[0x0][0x388] ;  /* 0x0000e200ff047b82 */ /* 0x000ea20000000a00 */
[----:B0-----:R-:W-:-:S06]  /*00b0*/  IMAD.WIDE R2, R7, 0x4, R2 ;  /* 0x0000000407027825 */ /* 0x001fcc00078e0202 */
[----:B-1----:R-:W3:Y:S01]  /*00c0*/  LDG.E R2, desc[UR4][R2.64] ;  /* 0x0000000402027981 */ /* 0x002ee2000c1e1900 */
[----:B--2---:R-:W-:Y:S01]  /*00d0*/  IMAD.WIDE R4, R7, 0x4, R4 ;  /* 0x0000000407047825 */ /* 0x004fe200078e0204 */
[----:B---3--:R-:W-:-:S05]  /*00e0*/  FMNMX R7, RZ, R2, !PT ;  /* 0x00000002ff077209 */ /* 0x008fca0007800000 */
[----:B------:R-:W-:Y:S01]  /*00f0*/  STG.E desc[UR4][R4.64], R7 ;  /* 0x0000000704007986 */ /* 0x000fe2000c101904 */
[----:B------:R-:W-:Y:S05]  /*0100*/  EXIT ;  /* 0x000000000000794d */ /* 0x000fea0003800000 */
.L_x_87:
        /* <DEDUP_REMOVED lines=15> */
.L_x_149:


//--------------------- .text._Z26compute_batch_stats_kernelPfS_S_iii --------------------------
	.section	.text._Z26compute_batch_stats_kernelPfS_S_iii,"ax",@progbits
	.align	128
        .global         _Z26compute_batch_stats_kernelPfS_S_iii
        .type           _Z26compute_batch_stats_kernelPfS_S_iii,@function
        .size           _Z26compute_batch_stats_kernelPfS_S_iii,(.L_x_141 - _Z26compute_batch_stats_kernelPfS_S_iii)
        .other          _Z26compute_batch_stats_kernelPfS_S_iii,@"STO_CUDA_ENTRY STV_DEFAULT"
_Z26compute_batch_stats_kernelPfS_S_iii:
.text._Z26compute_batch_stats_kernelPfS_S_iii:
        /* <DEDUP_REMOVED lines=8> */
[----:B------:R-:W0:Y:S01]  /*0080*/  LDCU UR4, c[0x0][0x3a0] ;  /* 0x00007400ff0477ac */ /* 0x000e220008000800 */
[----:B------:R-:W-:Y:S01]  /*0090*/  HFMA2 R11, -RZ, RZ, 0, 0 ;  /* 0x00000000ff0b7431 */ /* 0x000fe200000001ff */
[----:B------:R-:W-:Y:S01]  /*00a0*/  MOV R5, RZ ;  /* 0x000000ff00057202 */ /* 0x000fe20000000f00 */
[----:B------:R-:W1:Y:S01]  /*00b0*/  LDCU UR8, c[0x0][0x398] ;  /* 0x00007300ff0877ac */ /* 0x000e620008000800 */
[----:B------:R-:W2:Y:S01]  /*00c0*/  LDCU.64 UR6, c[0x0][0x358] ;  /* 0x00006b00ff0677ac */ /* 0x000ea20008000a00 */
[----:B0-----:R-:W-:-:S04]  /*00d0*/  MOV R0, UR4 ;  /* 0x0000000400007c02 */ /* 0x001fc80008000f00 */
[----:B-1----:R-:W-:-:S04]  /*00e0*/  VIMNMX R2, PT, PT, R0, UR8, PT ;  /* 0x0000000800027c48 */ /* 0x002fc8000bfe0100 */
[----:B------:R-:W-:-:S13]  /*00f0*/  ISETP.GE.AND P0, PT, R2, 0x1, PT ;  /* 0x000000010200780c */ /* 0x000fda0003f06270 */
[----:B--2---:R-:W-:Y:S05]  /*0100*/  @!P0 BRA `(.L_x_88) ;  /* 0x0000000800588947 */ /* 0x004fea0003800000 */
[----:B------:R-:W0:Y:S01]  /*0110*/  LDCU.64 UR4, c[0x0][0x380] ;  /* 0x00007000ff0477ac */ /* 0x000e220008000a00 */
[C---:B------:R-:W-:Y:S01]  /*0120*/  LOP3.LUT R22, R0.reuse, 0xf, RZ, 0xc0, !PT ;  /* 0x0000000f00167812 */ /* 0x040fe200078ec0ff */
[----:B------:R-:W-:Y:S01]  /*0130*/  IMAD.MOV.U32 R5, RZ, RZ, RZ ;  /* 0x000000ffff057224 */ /* 0x000fe200078e00ff */
[----:B------:R-:W-:Y:S02]  /*0140*/  LOP3.LUT R23, R0, 0x7, RZ, 0xc0, !PT ;  /* 0x0000000700177812 */ /* 0x000fe400078ec0ff */
[----:B------:R-:W-:Y:S02]  /*0150*/  IADD3 R2, PT, PT, R22, -0x1, RZ ;  /* 0xffffffff16027810 */ /* 0x000fe40007ffe0ff */
[----:B------:R-:W-:Y:S02]  /*0160*/  IADD3 R3, PT, PT, R23, -0x1, RZ ;  /* 0xffffffff17037810 */ /* 0x000fe40007ffe0ff */
[----:B------:R-:W-:Y:S02]  /*0170*/  LOP3.LUT R6, R0, 0x7ffffff0, RZ, 0xc0, !PT ;  /* 0x7ffffff000067812 */ /* 0x000fe400078ec0ff */
[----:B------:R-:W-:-:S02]  /*0180*/  ISETP.GE.U32.AND P0, PT, R2, 0x7, PT ;  /* 0x000000070200780c */ /* 0x000fc40003f06070 */
[----:B------:R-:W-:Y:S02]  /*0190*/  ISETP.GE.U32.AND P1, PT, R3, 0x3, PT ;  /* 0x000000030300780c */ /* 0x000fe40003f26070 */
[----:B------:R-:W-:Y:S02]  /*01a0*/  LOP3.LUT R7, R0, 0x3, RZ, 0xc0, !PT ;  /* 0x0000000300077812 */ /* 0x000fe400078ec0ff */
[----:B------:R-:W-:Y:S01]  /*01b0*/  MOV R9, RZ ;  /* 0x000000ff00097202 */ /* 0x000fe20000000f00 */
[----:B0-----:R-:W-:Y:S01]  /*01c0*/  UIADD3 UR4, UP0, UPT, UR4, 0x20, URZ ;  /* 0x0000002004047890 */ /* 0x001fe2000ff1e0ff */
[----:B------:R-:W-:Y:S02]  /*01d0*/  MOV R11, RZ ;  /* 0x000000ff000b7202 */ /* 0x000fe40000000f00 */
[----:B------:R-:W-:Y:S01]  /*01e0*/  IADD3 R8, PT, PT, -R6, RZ, RZ ;  /* 0x000000ff06087210 */ /* 0x000fe20007ffe1ff */
[----:B------:R-:W-:-:S12]  /*01f0*/  UIADD3.X UR5, UPT, UPT, URZ, UR5, URZ, UP0, !UPT ;  /* 0x00000005ff057290 */ /* 0x000fd800087fe4ff */
.L_x_94:
[----:B------:R-:W0:Y:S01]  /*0200*/  LDC R0, c[0x0][0x3a0] ;  /* 0x0000e800ff007b82 */ /* 0x000e220000000800 */
[----:B------:R-:W1:Y:S01]  /*0210*/  LDCU.64 UR8, c[0x0][0x398] ;  /* 0x00007300ff0877ac */ /* 0x000e620008000a00 */
[----:B------:R-:W-:Y:S02]  /*0220*/  IMAD.MOV.U32 R13, RZ, RZ, RZ ;  /* 0x000000ffff0d7224 */ /* 0x000fe400078e00ff */
[C---:B-1----:R-:W-:Y:S01]  /*0230*/  IMAD R3, R9.reuse, UR9, R4 ;  /* 0x0000000909037c24 */ /* 0x042fe2000f8e0204 */
[----:B------:R-:W-:Y:S02]  /*0240*/  IADD3 R9, PT, PT, R9, 0x1, RZ ;  /* 0x0000000109097810 */ /* 0x000fe40007ffe0ff */
[----:B0-----:R-:W-:Y:S01]  /*0250*/  ISETP.GE.U32.AND P3, PT, R0, 0x10, PT ;  /* 0x000000100000780c */ /* 0x001fe20003f66070 */
[----:B------:R-:W-:Y:S01]  /*0260*/  IMAD R10, R3, R0, RZ ;  /* 0x00000000030a7224 */ /* 0x000fe200078e02ff */
[----:B------:R-:W-:-:S11]  /*0270*/  ISETP.NE.AND P2, PT, R9, UR8, PT ;  /* 0x0000000809007c0c */ /* 0x000fd6000bf45270 */
[----:B------:R-:W-:Y:S05]  /*0280*/  @!P3 BRA `(.L_x_89) ;  /* 0x0000000000e8b947 */ /* 0x000fea0003800000 */
[----:B------:R-:W-:Y:S02]  /*0290*/  MOV R13, R10 ;  /* 0x0000000a000d7202 */ /* 0x000fe40000000f00 */
[----:B------:R-:W-:-:S07]  /*02a0*/  MOV R12, R8 ;  /* 0x00000008000c7202 */ /* 0x000fce0000000f00 */
.L_x_90:
[----:B------:R-:W-:Y:S02]  /*02b0*/  MOV R2, UR4 ;  /* 0x0000000400027c02 */ /* 0x000fe40008000f00 */
[----:B------:R-:W-:-:S03]  /*02c0*/  MOV R3, UR5 ;  /* 0x0000000500037c02 */ /* 0x000fc60008000f00 */
        /* <DEDUP_REMOVED lines=10> */
[----:B------:R-:W5:Y:S01]  /*0370*/  LDG.E R19, desc[UR6][R2.64+0x4] ;  /* 0x0000040602137981 */ /* 0x000f62000c1e1900 */
[C---:B--2---:R-:W-:Y:S01]  /*0380*/  FADD R11, R24.reuse, R11 ;  /* 0x0000000b180b7221 */ /* 0x044fe20000000000 */
[----:B------:R-:W-:-:S02]  /*0390*/  FFMA R24, R24, R24, R5 ;  /* 0x0000001818187223 */ /* 0x000fc40000000005 */
[----:B------:R-:W2:Y:S01]  /*03a0*/  LDG.E R5, desc[UR6][R2.64+0x8] ;  /* 0x0000080602057981 */ /* 0x000ea2000c1e1900 */
[----:B---3--:R-:W-:Y:S01]  /*03b0*/  FADD R26, R11, R25 ;  /* 0x000000190b1a7221 */ /* 0x008fe20000000000 */
[----:B------:R-:W-:Y:S02]  /*03c0*/  FFMA R24, R25, R25, R24 ;  /* 0x0000001919187223 */ /* 0x000fe40000000018 */
[----:B------:R-:W3:Y:S01]  /*03d0*/  LDG.E R11, desc[UR6][R2.64+0xc] ;  /* 0x00000c06020b7981 */ /* 0x000ee2000c1e1900 */
[----:B----4-:R-:W-:Y:S01]  /*03e0*/  FADD R25, R26, R21 ;  /* 0x000000151a197221 */ /* 0x010fe20000000000 */
[----:B------:R-:W-:Y:S02]  /*03f0*/  FFMA R27, R21, R21, R24 ;  /* 0x00000015151b7223 */ /* 0x000fe40000000018 */
[----:B------:R-:W4:Y:S01]  /*0400*/  LDG.E R21, desc[UR6][R2.64+0x10] ;  /* 0x0000100602157981 */ /* 0x000f22000c1e1900 */
[----:B-----5:R-:W-:Y:S01]  /*0410*/  FADD R29, R25, R20 ;  /* 0x00000014191d7221 */ /* 0x020fe20000000000 */
[----:B------:R-:W-:-:S02]  /*0420*/  FFMA R27, R20, R20, R27 ;  /* 0x00000014141b7223 */ /* 0x000fc4000000001b */
[----:B------:R-:W5:Y:S04]  /*0430*/  LDG.E R24, desc[UR6][R2.64+0x14] ;  /* 0x0000140602187981 */ /* 0x000f68000c1e1900 */
[----:B------:R-:W5:Y:S04]  /*0440*/  LDG.E R20, desc[UR6][R2.64+0x18] ;  /* 0x0000180602147981 */ /* 0x000f68000c1e1900 */
[----:B------:R4:W5:Y:S01]  /*0450*/  LDG.E R25, desc[UR6][R2.64+0x1c] ;  /* 0x00001c0602197981 */ /* 0x000962000c1e1900 */
[----:B------:R-:W-:Y:S01]  /*0460*/  FADD R26, R29, R14 ;  /* 0x0000000e1d1a7221 */ /* 0x000fe20000000000 */
[----:B------:R-:W-:Y:S01]  /*0470*/  FFMA R14, R14, R14, R27 ;  /* 0x0000000e0e0e7223 */ /* 0x000fe2000000001b */
[----:B------:R-:W-:Y:S01]  /*0480*/  VIADD R12, R12, 0x10 ;  /* 0x000000100c0c7836 */ /* 0x000fe20000000000 */
[----:B------:R-:W-:Y:S01]  /*0490*/  IADD3 R13, PT, PT, R13, 0x10, RZ ;  /* 0x000000100d0d7810 */ /* 0x000fe20007ffe0ff */
[----:B------:R-:W-:Y:S01]  /*04a0*/  FADD R27, R26, R15 ;  /* 0x0000000f1a1b7221 */ /* 0x000fe20000000000 */
[----:B------:R-:W-:-:S02]  /*04b0*/  FFMA R15, R15, R15, R14 ;  /* 0x0000000f0f0f7223 */ /* 0x000fc4000000000e */
[----:B------:R-:W-:Y:S01]  /*04c0*/  ISETP.NE.AND P3, PT, R12, RZ, PT ;  /* 0x000000ff0c00720c */ /* 0x000fe20003f65270 */
[----:B------:R-:W-:Y:S01]  /*04d0*/  FADD R14, R27, R16 ;  /* 0x000000101b0e7221 */ /* 0x000fe20000000000 */
[----:B------:R-:W-:-:S03]  /*04e0*/  FFMA R16, R16, R16, R15 ;  /* 0x0000001010107223 */ /* 0x000fc6000000000f */
[----:B------:R-:W-:Y:S01]  /*04f0*/  FADD R15, R14, R17 ;  /* 0x000000110e0f7221 */ /* 0x000fe20000000000 */
[----:B------:R-:W-:-:S03]  /*0500*/  FFMA R17, R17, R17, R16 ;  /* 0x0000001111117223 */ /* 0x000fc60000000010 */
[----:B------:R-:W-:Y:S01]  /*0510*/  FADD R14, R15, R18 ;  /* 0x000000120f0e7221 */ /* 0x000fe20000000000 */
[----:B------:R-:W-:-:S03]  /*0520*/  FFMA R18, R18, R18, R17 ;  /* 0x0000001212127223 */ /* 0x000fc60000000011 */
[----:B------:R-:W-:Y:S01]  /*0530*/  FADD R14, R14, R19 ;  /* 0x000000130e0e7221 */ /* 0x000fe20000000000 */
[----:B------:R-:W-:-:S03]  /*0540*/  FFMA R18, R19, R19, R18 ;  /* 0x0000001313127223 */ /* 0x000fc60000000012 */
[----:B--2---:R-:W-:Y:S01]  /*0550*/  FADD R14, R14, R5 ;  /* 0x000000050e0e7221 */ /* 0x004fe20000000000 */
[----:B------:R-:W-:-:S03]  /*0560*/  FFMA R18, R5, R5, R18 ;  /* 0x0000000505127223 */ /* 0x000fc60000000012 */
[----:B---3--:R-:W-:Y:S01]  /*0570*/  FADD R14, R14, R11 ;  /* 0x0000000b0e0e7221 */ /* 0x008fe20000000000 */
[----:B------:R-:W-:-:S03]  /*0580*/  FFMA R18, R11, R11, R18 ;  /* 0x0000000b0b127223 */ /* 0x000fc60000000012 */
[----:B----4-:R-:W-:Y:S01]  /*0590*/  FADD R3, R14, R21 ;  /* 0x000000150e037221 */ /* 0x010fe20000000000 */
[----:B------:R-:W-:-:S03]  /*05a0*/  FFMA R21, R21, R21, R18 ;  /* 0x0000001515157223 */ /* 0x000fc60000000012 */
[----:B-----5:R-:W-:Y:S01]  /*05b0*/  FADD R3, R3, R24 ;  /* 0x0000001803037221 */ /* 0x020fe20000000000 */
[----:B------:R-:W-:-:S03]  /*05c0*/  FFMA R21, R24, R24, R21 ;  /* 0x0000001818157223 */ /* 0x000fc60000000015 */
[----:B------:R-:W-:Y:S01]  /*05d0*/  FADD R2, R3, R20 ;  /* 0x0000001403027221 */ /* 0x000fe20000000000 */
[----:B------:R-:W-:-:S03]  /*05e0*/  FFMA R20, R20, R20, R21 ;  /* 0x0000001414147223 */ /* 0x000fc60000000015 */
[----:B------:R-:W-:Y:S01]  /*05f0*/  FADD R11, R2, R25 ;  /* 0x00000019020b7221 */ /* 0x000fe20000000000 */
[----:B------:R-:W-:Y:S01]  /*0600*/  FFMA R5, R25, R25, R20 ;  /* 0x0000001919057223 */ /* 0x000fe20000000014 */
[----:B------:R-:W-:Y:S06]  /*0610*/  @P3 BRA `(.L_x_90) ;  /* 0xfffffffc00243947 */ /* 0x000fec000383ffff */
[----:B------:R-:W-:-:S07]  /*0620*/  MOV R13, R6 ;  /* 0x00000006000d7202 */ /* 0x000fce0000000f00 */
.L_x_89:
[----:B------:R-:W-:-:S13]  /*0630*/  ISETP.NE.AND P3, PT, R22, RZ, PT ;  /* 0x000000ff1600720c */ /* 0x000fda0003f65270 */
[----:B------:R-:W-:Y:S05]  /*0640*/  @!P3 BRA `(.L_x_91) ;  /* 0x000000040004b947 */ /* 0x000fea0003800000 */
[----:B------:R-:W-:Y:S01]  /*0650*/  ISETP.NE.AND P3, PT, R23, RZ, PT ;  /* 0x000000ff1700720c */ /* 0x000fe20003f65270 */
[----:B------:R-:W-:-:S12]  /*0660*/  @!P0 BRA `(.L_x_92) ;  /* 0x0000000000708947 */ /* 0x000fd80003800000 */
[----:B------:R-:W0:Y:S01]  /*0670*/  LDC.64 R2, c[0x0][0x380] ;  /* 0x0000e000ff027b82 */ /* 0x000e220000000a00 */
[----:B------:R-:W-:-:S05]  /*0680*/  IADD3 R15, PT, PT, R10, R13, RZ ;  /* 0x0000000d0a0f7210 */ /* 0x000fca0007ffe0ff */
        /* <DEDUP_REMOVED lines=21> */
[----:B------:R-:W-:-:S03]  /*07e0*/  FFMA R15, R14, R14, R15 ;  /* 0x0000000e0e0f7223 */ /* 0x000fc6000000000f */
[----:B------:R-:W-:Y:S01]  /*07f0*/  FADD R5, R5, R12 ;  /* 0x0000000c05057221 */ /* 0x000fe20000000000 */
[----:B------:R-:W-:-:S03]  /*0800*/  FFMA R15, R12, R12, R15 ;  /* 0x0000000c0c0f7223 */ /* 0x000fc6000000000f */
[----:B------:R-:W-:Y:S01]  /*0810*/  FADD R11, R5, R16 ;  /* 0x00000010050b7221 */ /* 0x000fe20000000000 */
[----:B------:R-:W-:-:S07]  /*0820*/  FFMA R5, R16, R16, R15 ;  /* 0x0000001010057223 */ /* 0x000fce000000000f */
.L_x_92:
        /* <DEDUP_REMOVED lines=18> */
[----:B------:R-:W-:-:S07]  /*0950*/  FFMA R5, R18, R18, R5 ;  /* 0x0000001212057223 */ /* 0x000fce0000000005 */
.L_x_93:
[----:B------:R-:W-:Y:S05]  /*0960*/  @!P3 BRA `(.L_x_91) ;  /* 0x00000000003cb947 */ /* 0x000fea0003800000 */
[----:B------:R-:W0:Y:S01]  /*0970*/  LDC.64 R2, c[0x0][0x380] ;  /* 0x0000e000ff027b82 */ /* 0x000e220000000a00 */
[----:B------:R-:W-:-:S05]  /*0980*/  IADD3 R13, PT, PT, R10, R13, RZ ;  /* 0x0000000d0a0d7210 */ /* 0x000fca0007ffe0ff */
[----:B0-----:R-:W-:-:S05]  /*0990*/  IMAD.WIDE R2, R13, 0x4, R2 ;  /* 0x000000040d027825 */ /* 0x001fca00078e0202 */
[----:B------:R-:W2:Y:S01]  /*09a0*/  LDG.E R10, desc[UR6][R2.64] ;  /* 0x00000006020a7981 */ /* 0x000ea2000c1e1900 */
[----:B------:R-:W-:Y:S01]  /*09b0*/  ISETP.NE.AND P3, PT, R7, 0x1, PT ;  /* 0x000000010700780c */ /* 0x000fe20003f65270 */
[----:B--2---:R-:W-:Y:S01]  /*09c0*/  FADD R11, R11, R10 ;  /* 0x0000000a0b0b7221 */ /* 0x004fe20000000000 */
[----:B------:R-:W-:-:S11]  /*09d0*/  FFMA R5, R10, R10, R5 ;  /* 0x0000000a0a057223 */ /* 0x000fd60000000005 */
[----:B------:R-:W-:Y:S05]  /*09e0*/  @!P3 BRA `(.L_x_91) ;  /* 0x00000000001cb947 */ /* 0x000fea0003800000 */
[----:B------:R-:W-:Y:S01]  /*09f0*/  ISETP.NE.AND P3, PT, R7, 0x2, PT ;  /* 0x000000020700780c */ /* 0x000fe20003f65270 */
[----:B------:R-:W2:-:S12]  /*0a00*/  LDG.E R10, desc[UR6][R2.64+0x4] ;  /* 0x00000406020a7981 */ /* 0x000e98000c1e1900 */
[----:B------:R-:W3:Y:S01]  /*0a10*/  @P3 LDG.E R12, desc[UR6][R2.64+0x8] ;  /* 0x00000806020c3981 */ /* 0x000ee2000c1e1900 */
[----:B--2---:R-:W-:Y:S01]  /*0a20*/  FADD R11, R11, R10 ;  /* 0x0000000a0b0b7221 */ /* 0x004fe20000000000 */
[----:B------:R-:W-:-:S03]  /*0a30*/  FFMA R5, R10, R10, R5 ;  /* 0x0000000a0a057223 */ /* 0x000fc60000000005 */
[----:B---3--:R-:W-:Y:S01]  /*0a40*/  @P3 FADD R11, R11, R12 ;  /* 0x0000000c0b0b3221 */ /* 0x008fe20000000000 */
[----:B------:R-:W-:-:S07]  /*0a50*/  @P3 FFMA R5, R12, R12, R5 ;  /* 0x0000000c0c053223 */ /* 0x000fce0000000005 */
.L_x_91:
[----:B------:R-:W-:Y:S05]  /*0a60*/  @P2 BRA `(.L_x_94) ;  /* 0xfffffff400e42947 */ /* 0x000fea000383ffff */
.L_x_88:
        /* <DEDUP_REMOVED lines=13> */
[----:B------:R-:W-:Y:S05]  /*0b40*/  CALL.REL.NOINC `($__internal_2_$__cuda_sm3x_div_rn_noftz_f32_slowpath) ;  /* 0x0000000000607944 */ /* 0x000fea0003c00000 */
[----:B------:R-:W-:-:S07]  /*0b50*/  MOV R2, R0 ;  /* 0x0000000000027202 */ /* 0x000fce0000000f00 */
.L_x_96:
[----:B------:R-:W-:Y:S05]  /*0b60*/  BSYNC.RECONVERGENT B0 ;  /* 0x0000000000007941 */ /* 0x000fea0003800200 */
.L_x_95:
[----:B------:R-:W0:Y:S01]  /*0b70*/  MUFU.RCP R0, R3 ;  /* 0x0000000300007308 */ /* 0x000e220000001000 */
[----:B------:R-:W-:Y:S07]  /*0b80*/  BSSY.RECONVERGENT B0, `(.L_x_97) ;  /* 0x000000c000007945 */ /* 0x000fee0003800200 */
        /* <DEDUP_REMOVED lines=10> */
[----:B------:R-:W-:-:S07]  /*0c30*/  IMAD.MOV.U32 R11, RZ, RZ, R0 ;  /* 0x000000ffff0b7224 */ /* 0x000fce00078e0000 */
.L_x_98:
[----:B------:R-:W-:Y:S05]  /*0c40*/  BSYNC.RECONVERGENT B0 ;  /* 0x0000000000007941 */ /* 0x000fea0003800200 */
.L_x_97:
[----:B------:R-:W0:Y:S01]  /*0c50*/  LDC.64 R6, c[0x0][0x388] ;  /* 0x0000e200ff067b82 */ /* 0x000e220000000a00 */
[----:B------:R-:W-:-:S07]  /*0c60*/  FFMA R11, -R2, R2, R11 ;  /* 0x00000002020b7223 */ /* 0x000fce000000010b */
[----:B------:R-:W1:Y:S01]  /*0c70*/  LDC.64 R8, c[0x0][0x390] ;  /* 0x0000e400ff087b82 */ /* 0x000e620000000a00 */
[----:B0-----:R-:W-:-:S05]  /*0c80*/  IMAD.WIDE R6, R4, 0x4, R6 ;  /* 0x0000000404067825 */ /* 0x001fca00078e0206 */
[----:B------:R-:W-:Y:S01]  /*0c90*/  STG.E desc[UR6][R6.64], R2 ;  /* 0x0000000206007986 */ /* 0x000fe2000c101906 */
[----:B-1----:R-:W-:-:S05]  /*0ca0*/  IMAD.WIDE R4, R4, 0x4, R8 ;  /* 0x0000000404047825 */ /* 0x002fca00078e0208 */
[----:B------:R-:W-:Y:S01]  /*0cb0*/  STG.E desc[UR6][R4.64], R11 ;  /* 0x0000000b04007986 */ /* 0x000fe2000c101906 */
[----:B------:R-:W-:Y:S05]  /*0cc0*/  EXIT ;  /* 0x000000000000794d */ /* 0x000fea0003800000 */
        .weak           $__internal_2_$__cuda_sm3x_div_rn_noftz_f32_slowpath
        .type           $__internal_2_$__cuda_sm3x_div_rn_noftz_f32_slowpath,@function
        .size           $__internal_2_$__cuda_sm3x_div_rn_noftz_f32_slowpath,(.L_x_141 - $__internal_2_$__cuda_sm3x_div_rn_noftz_f32_slowpath)
$__internal_2_$__cuda_sm3x_div_rn_noftz_f32_slowpath:
        /* <DEDUP_REMOVED lines=35> */
.L_x_100:
[----:B------:R-:W-:Y:S01]  /*0f00*/  LEA R10, R14, 0xc0800000, 0x17 ;  /* 0xc08000000e0a7811 */ /* 0x000fe200078eb8ff */
[----:B------:R-:W-:Y:S03]  /*0f10*/  BSSY.RECONVERGENT B2, `(.L_x_105) ;  /* 0x0000036000027945 */ /* 0x000fe60003800200 */
[----:B------:R-:W-:Y:S02]  /*0f20*/  IADD3 R10, PT, PT, -R10, R7, RZ ;  /* 0x000000070a0a7210 */ /* 0x000fe40007ffe1ff */
[----:B------:R-:W-:Y:S02]  /*0f30*/  IADD3 R7, PT, PT, R12, -0x7f, RZ ;  /* 0xffffff810c077810 */ /* 0x000fe40007ffe0ff */
[----:B------:R-:W0:Y:S01]  /*0f40*/  MUFU.RCP R9, R10 ;  /* 0x0000000a00097308 */ /* 0x000e220000001000 */
[----:B------:R-:W-:Y:S02]  /*0f50*/  FADD.FTZ R11, -R10, -RZ ;  /* 0x800000ff0a0b7221 */ /* 0x000fe40000010100 */
[----:B------:R-:W-:-:S02]  /*0f60*/  IMAD R0, R7, -0x800000, R0 ;  /* 0xff80000007007824 */ /* 0x000fc400078e0200 */
[----:B0-----:R-:W-:-:S04]  /*0f70*/  FFMA R12, R9, R11, 1 ;  /* 0x3f800000090c7423 */ /* 0x001fc8000000000b */
[----:B------:R-:W-:-:S04]  /*0f80*/  FFMA R16, R9, R12, R9 ;  /* 0x0000000c09107223 */ /* 0x000fc80000000009 */
[----:B------:R-:W-:-:S04]  /*0f90*/  FFMA R9, R0, R16, RZ ;  /* 0x0000001000097223 */ /* 0x000fc800000000ff */
[----:B------:R-:W-:-:S04]  /*0fa0*/  FFMA R12, R11, R9, R0 ;  /* 0x000000090b0c7223 */ /* 0x000fc80000000000 */
[----:B------:R-:W-:Y:S01]  /*0fb0*/  FFMA R13, R16, R12, R9 ;  /* 0x0000000c100d7223 */ /* 0x000fe20000000009 */
[----:B------:R-:W-:-:S03]  /*0fc0*/  IADD3 R9, PT, PT, R7, 0x7f, -R14 ;  /* 0x0000007f07097810 */ /* 0x000fc60007ffe80e */
[----:B------:R-:W-:Y:S01]  /*0fd0*/  FFMA R12, R11, R13, R0 ;  /* 0x0000000d0b0c7223 */ /* 0x000fe20000000000 */
[----:B------:R-:W-:-:S03]  /*0fe0*/  IADD3 R9, PT, PT, R9, R8, RZ ;  /* 0x0000000809097210 */ /* 0x000fc60007ffe0ff */
        /* <DEDUP_REMOVED lines=15> */
[C---:B------:R-:W-:Y:S01]  /*10e0*/  IADD3 R10, PT, PT, R11.reuse, 0x20, RZ ;  /* 0x000000200b0a7810 */ /* 0x040fe20007ffe0ff */
[CCC-:B------:R-:W-:Y:S01]  /*10f0*/  FFMA.RM R8, R16.reuse, R12.reuse, R13.reuse ;  /* 0x0000000c10087223 */ /* 0x1c0fe2000000400d */
[----:B------:R-:W-:Y:S02]  /*1100*/  ISETP.NE.AND P2, PT, R11, RZ, PT ;  /* 0x000000ff0b00720c */ /* 0x000fe40003f45270 */
[----:B------:R-:W-:Y:S01]  /*1110*/  LOP3.LUT R9, R7, 0x7fffff, RZ, 0xc0, !PT ;  /* 0x007fffff07097812 */ /* 0x000fe200078ec0ff */
[----:B------:R-:W-:Y:S01]  /*1120*/  FFMA.RP R7, R16, R12, R13 ;  /* 0x0000000c10077223 */ /* 0x000fe2000000800d */
[----:B------:R-:W-:Y:S02]  /*1130*/  ISETP.NE.AND P1, PT, R11, RZ, PT ;  /* 0x000000ff0b00720c */ /* 0x000fe40003f25270 */
[----:B------:R-:W-:Y:S02]  /*1140*/  LOP3.LUT R9, R9, 0x800000, RZ, 0xfc, !PT ;  /* 0x0080000009097812 */ /* 0x000fe400078efcff */
[----:B------:R-:W-:-:S02]  /*1150*/  IADD3 R11, PT, PT, -R11, RZ, RZ ;  /* 0x000000ff0b0b7210 */ /* 0x000fc40007ffe1ff */
[----:B------:R-:W-:Y:S02]  /*1160*/  SHF.L.U32 R10, R9, R10, RZ ;  /* 0x0000000a090a7219 */ /* 0x000fe400000006ff */
[----:B------:R-:W-:Y:S02]  /*1170*/  FSETP.NEU.FTZ.AND P0, PT, R7, R8, PT ;  /* 0x000000080700720b */ /* 0x000fe40003f1d000 */
[----:B------:R-:W-:Y:S02]  /*1180*/  SEL R8, R11, RZ, P2 ;  /* 0x000000ff0b087207 */ /* 0x000fe40001000000 */
[----:B------:R-:W-:Y:S02]  /*1190*/  ISETP.NE.AND P1, PT, R10, RZ, P1 ;  /* 0x000000ff0a00720c */ /* 0x000fe40000f25270 */
[----:B------:R-:W-:Y:S02]  /*11a0*/  SHF.R.U32.HI R8, RZ, R8, R9 ;  /* 0x00000008ff087219 */ /* 0x000fe40000011609 */
[----:B------:R-:W-:-:S02]  /*11b0*/  PLOP3.LUT P0, PT, P0, P1, PT, 0xf8, 0x8f ;  /* 0x00000000008f781c */ /* 0x000fc40000703f70 */
[----:B------:R-:W-:Y:S02]  /*11c0*/  SHF.R.U32.HI R10, RZ, 0x1, R8 ;  /* 0x00000001ff0a7819 */ /* 0x000fe40000011608 */
[----:B------:R-:W-:-:S04]  /*11d0*/  SEL R7, RZ, 0x1, !P0 ;  /* 0x00000001ff077807 */ /* 0x000fc80004000000 */
[----:B------:R-:W-:-:S04]  /*11e0*/  LOP3.LUT R7, R7, 0x1, R10, 0xf8, !PT ;  /* 0x0000000107077812 */ /* 0x000fc800078ef80a */
[----:B------:R-:W-:-:S04]  /*11f0*/  LOP3.LUT R7, R7, R8, RZ, 0xc0, !PT ;  /* 0x0000000807077212 */ /* 0x000fc800078ec0ff */
[----:B------:R-:W-:-:S04]  /*1200*/  IADD3 R7, PT, PT, R10, R7, RZ ;  /* 0x000000070a077210 */ /* 0x000fc80007ffe0ff */
[----:B------:R-:W-:Y:S01]  /*1210*/  LOP3.LUT R0, R7, R0, RZ, 0xfc, !PT ;  /* 0x0000000007007212 */ /* 0x000fe200078efcff */
[----:B------:R-:W-:Y:S06]  /*1220*/  BRA `(.L_x_108) ;  /* 0x0000000000107947 */ /* 0x000fec0003800000 */
.L_x_107:
[----:B------:R-:W-:-:S04]  /*1230*/  LOP3.LUT R0, R0, 0x80000000, RZ, 0xc0, !PT ;  /* 0x8000000000007812 */ /* 0x000fc800078ec0ff */
[----:B------:R-:W-:Y:S01]  /*1240*/  LOP3.LUT R0, R0, 0x7f800000, RZ, 0xfc, !PT ;  /* 0x7f80000000007812 */ /* 0x000fe200078efcff */
[----:B------:R-:W-:Y:S06]  /*1250*/  BRA `(.L_x_108) ;  /* 0x0000000000047947 */ /* 0x000fec0003800000 */
.L_x_106:
[----:B------:R-:W-:-:S07]  /*1260*/  LEA R0, R9, R0, 0x17 ;  /* 0x0000000009007211 */ /* 0x000fce00078eb8ff */
.L_x_108:
[----:B------:R-:W-:Y:S05]  /*1270*/  BSYNC.RECONVERGENT B2 ;  /* 0x0000000000027941 */ /* 0x000fea0003800200 */
.L_x_105:
[----:B------:R-:W-:Y:S05]  /*1280*/  BRA `(.L_x_109) ;  /* 0x0000000000207947 */ /* 0x000fea0003800000 */
.L_x_104:
[----:B------:R-:W-:-:S04]  /*1290*/  LOP3.LUT R0, R7, 0x80000000, R0, 0x48, !PT ;  /* 0x8000000007007812 */ /* 0x000fc800078e4800 */
[----:B------:R-:W-:Y:S01]  /*12a0*/  LOP3.LUT R0, R0, 0x7f800000, RZ, 0xfc, !PT ;  /* 0x7f80000000007812 */ /* 0x000fe200078efcff */
[----:B------:R-:W-:Y:S06]  /*12b0*/  BRA `(.L_x_109) ;  /* 0x0000000000147947 */ /* 0x000fec0003800000 */
.L_x_103:
[----:B------:R-:W-:Y:S01]  /*12c0*/  LOP3.LUT R0, R7, 0x80000000, R0, 0x48, !PT ;  /* 0x8000000007007812 */ /* 0x000fe200078e4800 */
[----:B------:R-:W-:Y:S06]  /*12d0*/  BRA `(.L_x_109) ;  /* 0x00000000000c7947 */ /* 0x000fec0003800000 */
.L_x_102:
[----:B------:R-:W0:Y:S01]  /*12e0*/  MUFU.RSQ R0, -QNAN ;  /* 0xffc0000000007908 */ /* 0x000e220000001400 */
[----:B------:R-:W-:Y:S05]  /*12f0*/  BRA `(.L_x_109) ;  /* 0x0000000000047947 */ /* 0x000fea0003800000 */
.L_x_101:
[----:B------:R-:W-:-:S07]  /*1300*/  FADD.FTZ R0, R0, R3 ;  /* 0x0000000300007221 */ /* 0x000fce0000010000 */
.L_x_109:
[----:B------:R-:W-:Y:S05]  /*1310*/  BSYNC.RECONVERGENT B1 ;  /* 0x0000000000017941 */ /* 0x000fea0003800200 */
.L_x_99:
[----:B------:R-:W-:-:S04]  /*1320*/  HFMA2 R7, -RZ, RZ, 0, 0 ;  /* 0x00000000ff077431 */ /* 0x000fc800000001ff */
[----:B0-----:R-:W-:Y:S05]  /*1330*/  RET.REL.NODEC R6 `(_Z26compute_batch_stats_kernelPfS_S_iii) ;  /* 0xffffffec06307950 */ /* 0x001fea0003c3ffff */
.L_x_110:
        /* <DEDUP_REMOVED lines=12> */
.L_x_141:


//--------------------- .text._Z17batch_norm_kernelPfS_S_S_S_S_S_S_iiifb --------------------------
	.section	.text._Z17batch_norm_kernelPfS_S_S_S_S_S_S_iiifb,"ax",@progbits
	.align	128
        .global         _Z17batch_norm_kernelPfS_S_S_S_S_S_S_iiifb
        .type           _Z17batch_norm_kernelPfS_S_S_S_S_S_S_iiifb,@function
        .size           _Z17batch_norm_kernelPfS_S_S_S_S_S_S_iiifb,(.L_x_143 - _Z17batch_norm_kernelPfS_S_S_S_S_S_S_iiifb)
        .other          _Z17batch_norm_kernelPfS_S_S_S_S_S_S_iiifb,@"STO_CUDA_ENTRY STV_DEFAULT"
_Z17batch_norm_kernelPfS_S_S_S_S_S_S_iiifb:
.text._Z17batch_norm_kernelPfS_S_S_S_S_S_S_iiifb:
[----:B------:R-:W-:Y:S01]  /*0000*/  LDC R1, c[0x0][0x37c] ;  /* 0x0000df00ff017b82 */ /* 0x000fe20000000800 */
[----:B------:R-:W0:Y:S07]  /*0010*/  S2R R7, SR_TID.X ;  /* 0x0000000000077919 */ /* 0x000e2e0000002100 */
[----:B------:R-:W1:Y:S08]  /*0020*/  LDC.64 R2, c[0x0][0x3c0] ;  /* 0x0000f000ff027b82 */ /* 0x000e700000000a00 */
[----:B------:R-:W0:Y:S08]  /*0030*/  S2UR UR4, SR_CTAID.X ;  /* 0x00000000000479c3 */ /* 0x000e300000002500 */
[----:B------:R-:W0:Y:S08]  /*0040*/  LDC R4, c[0x0][0x360] ;  /* 0x0000d800ff047b82 */ /* 0x000e300000000800 */
[----:B------:R-:W2:Y:S01]  /*0050*/  LDC R5, c[0x0][0x3c8] ;  /* 0x0000f200ff057b82 */ /* 0x000ea20000000800 */
[----:B-1----:R-:W-:-:S02]  /*0060*/  IMAD R2, R3, R2, RZ ;  /* 0x0000000203027224 */ /* 0x002fc400078e02ff */
[----:B0-----:R-:W-:Y:S02]  /*0070*/  IMAD R4, R4, UR4, R7 ;  /* 0x0000000404047c24 */ /* 0x001fe4000f8e0207 */
[----:B--2---:R-:W-:-:S05]  /*0080*/  IMAD R7, R2, R5, RZ ;  /* 0x0000000502077224 */ /* 0x004fca00078e02ff */
[----:B------:R-:W-:-:S13]  /*0090*/  ISETP.GE.AND P0, PT, R4, R7, PT ;  /* 0x000000070400720c */ /* 0x000fda0003f06270 */
[----:B------:R-:W-:Y:S05]  /*00a0*/  @P0 EXIT ;  /* 0x000000000000094d */ /* 0x000fea0003800000 */
[----:B------:R-:W-:Y:S01]  /*00b0*/  IABS R9, R5 ;  /* 0x0000000500097213 */ /* 0x000fe20000000000 */
[----:B------:R-:W0:Y:S01]  /*00c0*/  LDCU.U8 UR4, c[0x0][0x3d0] ;  /* 0x00007a00ff0477ac */ /* 0x000e220008000000 */
[----:B------:R-:W-:Y:S01]  /*00d0*/  IABS R8, R4 ;  /* 0x0000000400087213 */ /* 0x000fe20000000000 */
[----:B------:R-:W1:Y:S01]  /*00e0*/  LDC.64 R12, c[0x0][0x380] ;  /* 0x0000e000ff0c7b82 */ /* 0x000e620000000a00 */
[----:B------:R-:W2:Y:S01]  /*00f0*/  I2F.RP R0, R9 ;  /* 0x0000000900007306 */ /* 0x000ea20000209400 */
[----:B------:R-:W-:Y:S01]  /*0100*/  IABS R10, R3 ;  /* 0x00000003000a7213 */ /* 0x000fe20000000000 */
[----:B------:R-:W3:Y:S06]  /*0110*/  LDCU.64 UR6, c[0x0][0x358] ;  /* 0x00006b00ff0677ac */ /* 0x000eec0008000a00 */
[----:B--2---:R-:W2:Y:S01]  /*0120*/  MUFU.RCP R0, R0 ;  /* 0x0000000000007308 */ /* 0x004ea20000001000 */
[----:B0-----:R-:W-:Y:S01]  /*0130*/  UPRMT UR4, UR4, 0x8880, URZ ;  /* 0x0000888004047896 */ /* 0x001fe200080000ff */
[----:B--2---:R-:W-:-:S06]  /*0140*/  VIADD R6, R0, 0xffffffe ;  /* 0x0ffffffe00067836 */ /* 0x004fcc0000000000 */
[----:B------:R0:W2:Y:S02]  /*0150*/  F2I.FTZ.U32.TRUNC.NTZ R7, R6 ;  /* 0x0000000600077305 */ /* 0x0000a4000021f000 */
[----:B0-----:R-:W-:Y:S02]  /*0160*/  HFMA2 R6, -RZ, RZ, 0, 0 ;  /* 0x00000000ff067431 */ /* 0x001fe400000001ff */
[----:B--2---:R-:W-:-:S04]  /*0170*/  IMAD.MOV R2, RZ, RZ, -R7 ;  /* 0x000000ffff027224 */ /* 0x004fc800078e0a07 */
[----:B------:R-:W-:Y:S02]  /*0180*/  IMAD R11, R2, R9, RZ ;  /* 0x00000009020b7224 */ /* 0x000fe400078e02ff */
[----:B------:R-:W-:Y:S02]  /*0190*/  IMAD.MOV.U32 R2, RZ, RZ, R8 ;  /* 0x000000ffff027224 */ /* 0x000fe400078e0008 */
[----:B------:R-:W-:Y:S01]  /*01a0*/  IMAD.HI.U32 R7, R7, R11, R6 ;  /* 0x0000000b07077227 */ /* 0x000fe200078e0006 */
[----:B------:R-:W0:Y:S05]  /*01b0*/  I2F.RP R8, R10 ;  /* 0x0000000a00087306 */ /* 0x000e2a0000209400 */
[----:B------:R-:W-:-:S04]  /*01c0*/  IMAD.HI.U32 R0, R7, R2, RZ ;  /* 0x0000000207007227 */ /* 0x000fc800078e00ff */
[----:B------:R-:W-:-:S04]  /*01d0*/  IMAD.MOV R6, RZ, RZ, -R0 ;  /* 0x000000ffff067224 */ /* 0x000fc800078e0a00 */
[C---:B------:R-:W-:Y:S01]  /*01e0*/  IMAD R2, R9.reuse, R6, R2 ;  /* 0x0000000609027224 */ /* 0x040fe200078e0202 */
[----:B0-----:R-:W0:Y:S04]  /*01f0*/  MUFU.RCP R8, R8 ;  /* 0x0000000800087308 */ /* 0x001e280000001000 */
[----:B------:R-:W-:-:S13]  /*0200*/  ISETP.GT.U32.AND P2, PT, R9, R2, PT ;  /* 0x000000020900720c */ /* 0x000fda0003f44070 */
[----:B------:R-:W-:Y:S01]  /*0210*/  @!P2 IMAD.IADD R2, R2, 0x1, -R9 ;  /* 0x000000010202a824 */ /* 0x000fe200078e0a09 */
[----:B0-----:R-:W-:Y:S01]  /*0220*/  IADD3 R6, PT, PT, R8, 0xffffffe, RZ ;  /* 0x0ffffffe08067810 */ /* 0x001fe20007ffe0ff */
[----:B------:R-:W-:Y:S01]  /*0230*/  @!P2 VIADD R0, R0, 0x1 ;  /* 0x000000010000a836 */ /* 0x000fe20000000000 */
[----:B------:R-:W-:Y:S02]  /*0240*/  ISETP.NE.AND P2, PT, R5, RZ, PT ;  /* 0x000000ff0500720c */ /* 0x000fe40003f45270 */
[----:B------:R-:W-:Y:S01]  /*0250*/  ISETP.GE.U32.AND P0, PT, R2, R9, PT ;  /* 0x000000090200720c */ /* 0x000fe20003f06070 */
[----:B------:R0:W2:Y:S01]  /*0260*/  F2I.FTZ.U32.TRUNC.NTZ R7, R6 ;  /* 0x0000000600077305 */ /* 0x0000a2000021f000 */
[----:B------:R-:W-:-:S04]  /*0270*/  LOP3.LUT R2, R4, R5, RZ, 0x3c, !PT ;  /* 0x0000000504027212 */ /* 0x000fc800078e3cff */
[----:B------:R-:W-:Y:S01]  /*0280*/  ISETP.GE.AND P1, PT, R2, RZ, PT ;  /* 0x000000ff0200720c */ /* 0x000fe20003f26270 */
[----:B0-----:R-:W-:-:S06]  /*0290*/  IMAD.MOV.U32 R6, RZ, RZ, RZ ;  /* 0x000000ffff067224 */ /* 0x001fcc00078e00ff */
[----:B------:R-:W-:Y:S01]  /*02a0*/  @P0 VIADD R0, R0, 0x1 ;  /* 0x0000000100000836 */ /* 0x000fe20000000000 */
[----:B--2---:R-:W-:-:S05]  /*02b0*/  IADD3 R9, PT, PT, RZ, -R7, RZ ;  /* 0x80000007ff097210 */ /* 0x004fca0007ffe0ff */
[----:B------:R-:W-:Y:S01]  /*02c0*/  @!P1 IMAD.MOV R0, RZ, RZ, -R0 ;  /* 0x000000ffff009224 */ /* 0x000fe200078e0a00 */
[----:B------:R-:W-:Y:S01]  /*02d0*/  @!P2 LOP3.LUT R0, RZ, R5, RZ, 0x33, !PT ;  /* 0x00000005ff00a212 */ /* 0x000fe200078e33ff */
[----:B------:R-:W-:Y:S02]  /*02e0*/  IMAD R5, R9, R10, RZ ;  /* 0x0000000a09057224 */ /* 0x000fe400078e02ff */
[----:B------:R-:W0:Y:S01]  /*02f0*/  LDC.64 R8, c[0x0][0x3b0] ;  /* 0x0000ec00ff087b82 */ /* 0x000e220000000a00 */
[----:B------:R-:W-:Y:S01]  /*0300*/  IABS R2, R0 ;  /* 0x0000000000027213 */ /* 0x000fe20000000000 */
[----:B------:R-:W-:Y:S01]  /*0310*/  IMAD.HI.U32 R6, R7, R5, R6 ;  /* 0x0000000507067227 */ /* 0x000fe200078e0006 */
[----:B------:R-:W-:Y:S02]  /*0320*/  ISETP.GE.AND P1, PT, R0, RZ, PT ;  /* 0x000000ff0000720c */ /* 0x000fe40003f26270 */
[----:B------:R-:W-:-:S05]  /*0330*/  MOV R5, R2 ;  /* 0x0000000200057202 */ /* 0x000fca0000000f00 */
[----:B------:R-:W-:-:S04]  /*0340*/  IMAD.HI.U32 R6, R6, R5, RZ ;  /* 0x0000000506067227 */ /* 0x000fc800078e00ff */
[----:B------:R-:W-:-:S04]  /*0350*/  IMAD.MOV R6, RZ, RZ, -R6 ;  /* 0x000000ffff067224 */ /* 0x000fc800078e0a06 */
[C---:B------:R-:W-:Y:S02]  /*0360*/  IMAD R5, R10.reuse, R6, R5 ;  /* 0x000000060a057224 */ /* 0x040fe400078e0205 */
[----:B------:R-:W2:Y:S03]  /*0370*/  LDC.64 R6, c[0x0][0x3b8] ;  /* 0x0000ee00ff067b82 */ /* 0x000ea60000000a00 */
[----:B------:R-:W-:-:S13]  /*0380*/  ISETP.GT.U32.AND P0, PT, R10, R5, PT ;  /* 0x000000050a00720c */ /* 0x000fda0003f04070 */
[----:B------:R-:W-:Y:S01]  /*0390*/  @!P0 IMAD.IADD R5, R5, 0x1, -R10 ;  /* 0x0000000105058824 */ /* 0x000fe200078e0a0a */
[----:B------:R-:W-:-:S04]  /*03a0*/  ISETP.NE.AND P0, PT, R3, RZ, PT ;  /* 0x000000ff0300720c */ /* 0x000fc80003f05270 */
[----:B------:R-:W-:-:S13]  /*03b0*/  ISETP.GT.U32.AND P2, PT, R10, R5, PT ;  /* 0x000000050a00720c */ /* 0x000fda0003f44070 */
[----:B------:R-:W-:Y:S02]  /*03c0*/  @!P2 IADD3 R5, PT, PT, R5, -R10, RZ ;  /* 0x8000000a0505a210 */ /* 0x000fe40007ffe0ff */
[----:B------:R-:W-:Y:S01]  /*03d0*/  ISETP.NE.AND P2, PT, RZ, UR4, PT ;  /* 0x00000004ff007c0c */ /* 0x000fe2000bf45270 */
[----:B------:R-:W4:Y:S01]  /*03e0*/  LDC.64 R10, c[0x0][0x3a8] ;  /* 0x0000ea00ff0a7b82 */ /* 0x000f220000000a00 */
[----:B-1----:R-:W-:Y:S01]  /*03f0*/  IMAD.WIDE R12, R4, 0x4, R12 ;  /* 0x00000004040c7825 */ /* 0x002fe200078e020c */
[----:B------:R-:W1:Y:S03]  /*0400*/  LDCU UR4, c[0x0][0x3cc] ;  /* 0x00007980ff0477ac */ /* 0x000e660008000800 */
[----:B------:R-:W-:Y:S01]  /*0410*/  @!P1 IMAD.MOV R5, RZ, RZ, -R5 ;  /* 0x000000ffff059224 */ /* 0x000fe200078e0a05 */
[----:B------:R-:W-:Y:S01]  /*0420*/  @!P0 LOP3.LUT R5, RZ, R3, RZ, 0x33, !PT ;  /* 0x00000003ff058212 */ /* 0x000fe200078e33ff */
[----:B---3--:R-:W3:Y:S05]  /*0430*/  LDG.E R13, desc[UR6][R12.64] ;  /* 0x000000060c0d7981 */ /* 0x008eea000c1e1900 */
[----:B--2---:R-:W-:-:S05]  /*0440*/  @P2 IMAD.WIDE R6, R5, 0x4, R6 ;  /* 0x0000000405062825 */ /* 0x004fca00078e0206 */
[----:B------:R-:W1:Y:S01]  /*0450*/  @P2 LDG.E R14, desc[UR6][R6.64] ;  /* 0x00000006060e2981 */ /* 0x000e62000c1e1900 */
[C---:B0-----:R-:W-:Y:S02]  /*0460*/  @P2 IMAD.WIDE R2, R5.reuse, 0x4, R8 ;  /* 0x0000000405022825 */ /* 0x041fe400078e0208 */
[----:B------:R-:W0:Y:S03]  /*0470*/  LDC.64 R8, c[0x0][0x3a0] ;  /* 0x0000e800ff087b82 */ /* 0x000e260000000a00 */
[----:B------:R2:W3:Y:S01]  /*0480*/  @P2 LDG.E R0, desc[UR6][R2.64] ;  /* 0x0000000602002981 */ /* 0x0004e2000c1e1900 */
[----:B----4-:R-:W-:-:S04]  /*0490*/  @!P2 IMAD.WIDE R10, R5, 0x4, R10 ;  /* 0x00000004050aa825 */ /* 0x010fc800078e020a */
[----:B0-----:R-:W-:Y:S01]  /*04a0*/  @!P2 IMAD.WIDE R8, R5, 0x4, R8 ;  /* 0x000000040508a825 */ /* 0x001fe200078e0208 */
[----:B------:R-:W1:Y:S04]  /*04b0*/  @!P2 LDG.E R14, desc[UR6][R10.64] ;  /* 0x000000060a0ea981 */ /* 0x000e68000c1e1900 */
[----:B------:R-:W3:Y:S01]  /*04c0*/  @!P2 LDG.E R0, desc[UR6][R8.64] ;  /* 0x000000060800a981 */ /* 0x000ee2000c1e1900 */
[----:B------:R-:W-:Y:S01]  /*04d0*/  BSSY.RECONVERGENT B0, `(.L_x_111) ;  /* 0x000000f000007945 */ /* 0x000fe20003800200 */
[----:B-1----:R-:W-:-:S04]  /*04e0*/  FADD R14, R14, UR4 ;  /* 0x000000040e0e7e21 */ /* 0x002fc80008000000 */
[----:B--2---:R-:W-:Y:S01]  /*04f0*/  VIADD R2, R14, 0xf3000000 ;  /* 0xf30000000e027836 */ /* 0x004fe20000000000 */
[----:B------:R0:W1:Y:S04]  /*0500*/  MUFU.RSQ R7, R14 ;  /* 0x0000000e00077308 */ /* 0x0000680000001400 */
[----:B------:R-:W-:Y:S01]  /*0510*/  ISETP.GT.U32.AND P0, PT, R2, 0x727fffff, PT ;  /* 0x727fffff0200780c */ /* 0x000fe20003f04070 */
[----:B---3--:R-:W-:-:S12]  /*0520*/  FADD R0, R13, -R0 ;  /* 0x800000000d007221 */ /* 0x008fd80000000000 */
[----:B01----:R-:W-:Y:S05]  /*0530*/  @!P0 BRA `(.L_x_112) ;  /* 0x0000000000108947 */ /* 0x003fea0003800000 */
[----:B------:R-:W-:-:S07]  /*0540*/  MOV R10, 0x560 ;  /* 0x00000560000a7802 */ /* 0x000fce0000000f00 */
[----:B------:R-:W-:Y:S05]  /*0550*/  CALL.REL.NOINC `($__internal_3_$__cuda_sm20_sqrt_rn_f32_slowpath) ;  /* 0x00000000007c7944 */ /* 0x000fea0003c00000 */
[----:B------:R-:W-:Y:S01]  /*0560*/  MOV R3, R6 ;  /* 0x0000000600037202 */ /* 0x000fe20000000f00 */
[----:B------:R-:W-:Y:S06]  /*0570*/  BRA `(.L_x_113) ;  /* 0x0000000000107947 */ /* 0x000fec0003800000 */
.L_x_112:
[----:B------:R-:W-:Y:S01]  /*0580*/  FMUL.FTZ R3, R14, R7 ;  /* 0x000000070e037220 */ /* 0x000fe20000410000 */
[----:B------:R-:W-:-:S03]  /*0590*/  FMUL.FTZ R6, R7, 0.5 ;  /* 0x3f00000007067820 */ /* 0x000fc60000410000 */
[----:B------:R-:W-:-:S04]  /*05a0*/  FFMA R2, -R3, R3, R14 ;  /* 0x0000000303027223 */ /* 0x000fc8000000010e */
[----:B------:R-:W-:-:S07]  /*05b0*/  FFMA R3, R2, R6, R3 ;  /* 0x0000000602037223 */ /* 0x000fce0000000003 */
.L_x_113:
[----:B------:R-:W-:Y:S05]  /*05c0*/  BSYNC.RECONVERGENT B0 ;  /* 0x0000000000007941 */ /* 0x000fea0003800200 */
.L_x_111:
[----:B------:R-:W0:Y:S01]  /*05d0*/  MUFU.RCP R2, R3 ;  /* 0x0000000300027308 */ /* 0x000e220000001000 */
[----:B------:R-:W-:Y:S07]  /*05e0*/  BSSY.RECONVERGENT B0, `(.L_x_114) ;  /* 0x000000b000007945 */ /* 0x000fee0003800200 */
[----:B------:R-:W1:Y:S01]  /*05f0*/  FCHK P0, R0, R3 ;  /* 0x0000000300007302 */ /* 0x000e620000000000 */
[----:B0-----:R-:W-:-:S04]  /*0600*/  FFMA R7, R2, -R3, 1 ;  /* 0x3f80000002077423 */ /* 0x001fc80000000803 */
[----:B------:R-:W-:-:S04]  /*0610*/  FFMA R7, R2, R7, R2 ;  /* 0x0000000702077223 */ /* 0x000fc80000000002 */
[----:B------:R-:W-:-:S04]  /*0620*/  FFMA R2, R0, R7, RZ ;  /* 0x0000000700027223 */ /* 0x000fc800000000ff */
[----:B------:R-:W-:-:S04]  /*0630*/  FFMA R6, R2, -R3, R0 ;  /* 0x8000000302067223 */ /* 0x000fc80000000000 */
[----:B------:R-:W-:Y:S01]  /*0640*/  FFMA R10, R7, R6, R2 ;  /* 0x00000006070a7223 */ /* 0x000fe20000000002 */
[----:B-1----:R-:W-:Y:S06]  /*0650*/  @!P0 BRA `(.L_x_115) ;  /* 0x00000000000c8947 */ /* 0x002fec0003800000 */
[----:B------:R-:W-:-:S07]  /*0660*/  MOV R2, 0x680 ;  /* 0x0000068000027802 */ /* 0x000fce0000000f00 */
[----:B------:R-:W-:Y:S05]  /*0670*/  CALL.REL.NOINC `($__internal_4_$__cuda_sm3x_div_rn_noftz_f32_slowpath) ;  /* 0x0000000000947944 */ /* 0x000fea0003c00000 */
[----:B------:R-:W-:-:S07]  /*0680*/  IMAD.MOV.U32 R10, RZ, RZ, R0 ;  /* 0x000000ffff0a7224 */ /* 0x000fce00078e0000 */
.L_x_115:
[----:B------:R-:W-:Y:S05]  /*0690*/  BSYNC.RECONVERGENT B0 ;  /* 0x0000000000007941 */ /* 0x000fea0003800200 */
.L_x_114:
[----:B------:R-:W0:Y:S08]  /*06a0*/  LDC.64 R2, c[0x0][0x390] ;  /* 0x0000e400ff027b82 */ /* 0x000e300000000a00 */
[----:B------:R-:W1:Y:S08]  /*06b0*/  LDC.64 R6, c[0x0][0x398] ;  /* 0x0000e600ff067b82 */ /* 0x000e700000000a00 */
[----:B------:R-:W2:Y:S01]  /*06c0*/  LDC.64 R8, c[0x0][0x388] ;  /* 0x0000e200ff087b82 */ /* 0x000ea20000000a00 */
[----:B0-----:R-:W-:-:S06]  /*06d0*/  IMAD.WIDE R2, R5, 0x4, R2 ;  /* 0x0000000405027825 */ /* 0x001fcc00078e0202 */
[----:B------:R-:W3:Y:S01]  /*06e0*/  LDG.E R3, desc[UR6][R2.64] ;  /* 0x0000000602037981 */ /* 0x000ee2000c1e1900 */
[----:B-1----:R-:W-:-:S06]  /*06f0*/  IMAD.WIDE R6, R5, 0x4, R6 ;  /* 0x0000000405067825 */ /* 0x002fcc00078e0206 */
[----:B------:R-:W3:Y:S01]  /*0700*/  LDG.E R6, desc[UR6][R6.64] ;  /* 0x0000000606067981 */ /* 0x000ee2000c1e1900 */
[----:B--2---:R-:W-:-:S04]  /*0710*/  IMAD.WIDE R4, R4, 0x4, R8 ;  /* 0x0000000404047825 */ /* 0x004fc800078e0208 */
[----:B---3--:R-:W-:-:S05]  /*0720*/  FFMA R9, R3, R10, R6 ;  /* 0x0000000a03097223 */ /* 0x008fca0000000006 */
[----:B------:R-:W-:Y:S01]  /*0730*/  STG.E desc[UR6][R4.64], R9 ;  /* 0x0000000904007986 */ /* 0x000fe2000c101906 */
[----:B------:R-:W-:Y:S05]  /*0740*/  EXIT ;  /* 0x000000000000794d */ /* 0x000fea0003800000 */
        .weak           $__internal_3_$__cuda_sm20_sqrt_rn_f32_slowpath
        .type           $__internal_3_$__cuda_sm20_sqrt_rn_f32_slowpath,@function
        .size           $__internal_3_$__cuda_sm20_sqrt_rn_f32_slowpath,($__internal_4_$__cuda_sm3x_div_rn_noftz_f32_slowpath - $__internal_3_$__cuda_sm20_sqrt_rn_f32_slowpath)
$__internal_3_$__cuda_sm20_sqrt_rn_f32_slowpath:
[----:B------:R-:W-:-:S13]  /*0750*/  LOP3.LUT P0, RZ, R14, 0x7fffffff, RZ, 0xc0, !PT ;  /* 0x7fffffff0eff7812 */ /* 0x000fda000780c0ff */
[----:B------:R-:W-:Y:S01]  /*0760*/  @!P0 IMAD.MOV.U32 R3, RZ, RZ, R14 ;  /* 0x000000ffff038224 */ /* 0x000fe200078e000e */
[----:B------:R-:W-:Y:S06]  /*0770*/  @!P0 BRA `(.L_x_116) ;  /* 0x0000000000448947 */ /* 0x000fec0003800000 */
[----:B------:R-:W-:Y:S02]  /*0780*/  FSETP.GEU.FTZ.AND P0, PT, R14, RZ, PT ;  /* 0x000000ff0e00720b */ /* 0x000fe40003f1e000 */
[----:B------:R-:W-:-:S11]  /*0790*/  MOV R2, R14 ;  /* 0x0000000e00027202 */ /* 0x000fd60000000f00 */
[----:B------:R-:W-:Y:S01]  /*07a0*/  @!P0 IMAD.MOV.U32 R3, RZ, RZ, 0x7fffffff ;  /* 0x7fffffffff038424 */ /* 0x000fe200078e00ff */
[----:B------:R-:W-:Y:S06]  /*07b0*/  @!P0 BRA `(.L_x_116) ;  /* 0x0000000000348947 */ /* 0x000fec0003800000 */
[----:B------:R-:W-:-:S13]  /*07c0*/  FSETP.GTU.FTZ.AND P0, PT, |R2|, +INF , PT ;  /* 0x7f8000000200780b */ /* 0x000fda0003f1c200 */
[----:B------:R-:W-:Y:S01]  /*07d0*/  @P0 FADD.FTZ R3, R2, 1 ;  /* 0x3f80000002030421 */ /* 0x000fe20000010000 */
[----:B------:R-:W-:Y:S06]  /*07e0*/  @P0 BRA `(.L_x_116) ;  /* 0x0000000000280947 */ /* 0x000fec0003800000 */
[----:B------:R-:W-:-:S13]  /*07f0*/  FSETP.NEU.FTZ.AND P0, PT, |R2|, +INF , PT ;  /* 0x7f8000000200780b */ /* 0x000fda0003f1d200 */
[----:B------:R-:W-:-:S04]  /*0800*/  @P0 FFMA R6, R2, 1.84467440737095516160e+19, RZ ;  /* 0x5f80000002060823 */ /* 0x000fc800000000ff */
[----:B------:R-:W0:Y:S02]  /*0810*/  @P0 MUFU.RSQ R3, R6 ;  /* 0x0000000600030308 */ /* 0x000e240000001400 */
[----:B0-----:R-:W-:Y:S01]  /*0820*/  @P0 FMUL.FTZ R7, R6, R3 ;  /* 0x0000000306070220 */ /* 0x001fe20000410000 */
[----:B------:R-:W-:Y:S01]  /*0830*/  @P0 FMUL.FTZ R9, R3, 0.5 ;  /* 0x3f00000003090820 */ /* 0x000fe20000410000 */
[----:B------:R-:W-:Y:S02]  /*0840*/  @!P0 IMAD.MOV.U32 R3, RZ, RZ, R2 ;  /* 0x000000ffff038224 */ /* 0x000fe400078e0002 */
[----:B------:R-:W-:-:S04]  /*0850*/  @P0 FADD.FTZ R8, -R7, -RZ ;  /* 0x800000ff07080221 */ /* 0x000fc80000010100 */
[----:B------:R-:W-:-:S04]  /*0860*/  @P0 FFMA R8, R7, R8, R6 ;  /* 0x0000000807080223 */ /* 0x000fc80000000006 */
[----:B------:R-:W-:-:S04]  /*0870*/  @P0 FFMA R8, R8, R9, R7 ;  /* 0x0000000908080223 */ /* 0x000fc80000000007 */
[----:B------:R-:W-:-:S07]  /*0880*/  @P0 FMUL.FTZ R3, R8, 2.3283064365386962891e-10 ;  /* 0x2f80000008030820 */ /* 0x000fce0000410000 */
.L_x_116:
[----:B------:R-:W-:Y:S01]  /*0890*/  MOV R6, R3 ;  /* 0x0000000300067202 */ /* 0x000fe20000000f00 */
[----:B------:R-:W-:Y:S02]  /*08a0*/  IMAD.MOV.U32 R2, RZ, RZ, R10 ;  /* 0x000000ffff027224 */ /* 0x000fe400078e000a */
[----:B------:R-:W-:-:S04]  /*08b0*/  IMAD.MOV.U32 R3, RZ, RZ, 0x0 ;  /* 0x00000000ff037424 */ /* 0x000fc800078e00ff */
[----:B------:R-:W-:Y:S05]  /*08c0*/  RET.REL.NODEC R2 `(_Z17batch_norm_kernelPfS_S_S_S_S_S_S_iiifb) ;  /* 0xfffffff402cc7950 */ /* 0x000fea0003c3ffff */
        .weak           $__internal_4_$__cuda_sm3x_div_rn_noftz_f32_slowpath
        .type           $__internal_4_$__cuda_sm3x_div_rn_noftz_f32_slowpath,@function
        .size           $__internal_4_$__cuda_sm3x_div_rn_noftz_f32_slowpath,(.L_x_143 - $__internal_4_$__cuda_sm3x_div_rn_noftz_f32_slowpath)
$__internal_4_$__cuda_sm3x_div_rn_noftz_f32_slowpath:
[----:B------:R-:W-:Y:S01]  /*08d0*/  SHF.R.U32.HI R7, RZ, 0x17, R3 ;  /* 0x00000017ff077819 */ /* 0x000fe20000011603 */
[----:B------:R-:W-:Y:S01]  /*08e0*/  BSSY.RECONVERGENT B1, `(.L_x_117) ;  /* 0x0000063000017945 */ /* 0x000fe20003800200 */
[--C-:B------:R-:W-:Y:S02]  /*08f0*/  SHF.R.U32.HI R6, RZ, 0x17, R0.reuse ;  /* 0x00000017ff067819 */ /* 0x100fe40000011600 */
[----:B------:R-:W-:Y:S02]  /*0900*/  LOP3.LUT R12, R7, 0xff, RZ, 0xc0, !PT ;  /* 0x000000ff070c7812 */ /* 0x000fe400078ec0ff */
[----:B------:R-:W-:Y:S01]  /*0910*/  LOP3.LUT R10, R6, 0xff, RZ, 0xc0, !PT ;  /* 0x000000ff060a7812 */ /* 0x000fe200078ec0ff */
[----:B------:R-:W-:Y:S01]  /*0920*/  IMAD.MOV.U32 R6, RZ, RZ, R0 ;  /* 0x000000ffff067224 */ /* 0x000fe200078e0000 */
[----:B------:R-:W-:-:S03]  /*0930*/  IADD3 R9, PT, PT, R12, -0x1, RZ ;  /* 0xffffffff0c097810 */ /* 0x000fc60007ffe0ff */
[----:B------:R-:W-:Y:S01]  /*0940*/  VIADD R8, R10, 0xffffffff ;  /* 0xffffffff0a087836 */ /* 0x000fe20000000000 */
[----:B------:R-:W-:-:S04]  /*0950*/  ISETP.GT.U32.AND P0, PT, R9, 0xfd, PT ;  /* 0x000000fd0900780c */ /* 0x000fc80003f04070 */
        /* <DEDUP_REMOVED lines=21> */
[----:B------:R-:W-:Y:S02]  /*0ab0*/  @P0 IMAD.MOV.U32 R7, RZ, RZ, RZ ;  /* 0x000000ffff070224 */ /* 0x000fe400078e00ff */
[----:B------:R-:W-:Y:S01]  /*0ac0*/  @!P0 FFMA R6, R0, 1.84467440737095516160e+19, RZ ;  /* 0x5f80000000068823 */ /* 0x000fe200000000ff */
[----:B------:R-:W-:Y:S02]  /*0ad0*/  @!P0 IMAD.MOV.U32 R7, RZ, RZ, -0x40 ;  /* 0xffffffc0ff078424 */ /* 0x000fe400078e00ff */
[----:B------:R-:W-:-:S03]  /*0ae0*/  @!P1 FFMA R3, R3, 1.84467440737095516160e+19, RZ ;  /* 0x5f80000003039823 */ /* 0x000fc600000000ff */
[----:B------:R-:W-:-:S07]  /*0af0*/  @!P1 IADD3 R7, PT, PT, R7, 0x40, RZ ;  /* 0x0000004007079810 */ /* 0x000fce0007ffe0ff */
.L_x_118:
[----:B------:R-:W-:Y:S01]  /*0b00*/  LEA R0, R12, 0xc0800000, 0x17 ;  /* 0xc08000000c007811 */ /* 0x000fe200078eb8ff */
[----:B------:R-:W-:Y:S04]  /*0b10*/  BSSY.RECONVERGENT B2, `(.L_x_123) ;  /* 0x0000036000027945 */ /* 0x000fe80003800200 */
[----:B------:R-:W-:Y:S02]  /*0b20*/  IMAD.IADD R8, R3, 0x1, -R0 ;  /* 0x0000000103087824 */ /* 0x000fe400078e0a00 */
[----:B------:R-:W-:Y:S02]  /*0b30*/  VIADD R3, R10, 0xffffff81 ;  /* 0xffffff810a037836 */ /* 0x000fe40000000000 */
[----:B------:R-:W0:Y:S01]  /*0b40*/  MUFU.RCP R9, R8 ;  /* 0x0000000800097308 */ /* 0x000e220000001000 */
[----:B------:R-:W-:Y:S01]  /*0b50*/  FADD.FTZ R11, -R8, -RZ ;  /* 0x800000ff080b7221 */ /* 0x000fe20000010100 */
[----:B------:R-:W-:-:S03]  /*0b60*/  IMAD R0, R3, -0x800000, R6 ;  /* 0xff80000003007824 */ /* 0x000fc600078e0206 */
        /* <DEDUP_REMOVED lines=10> */
[----:B------:R-:W-:-:S05]  /*0c10*/  LOP3.LUT R3, R3, 0xff, RZ, 0xc0, !PT ;  /* 0x000000ff03037812 */ /* 0x000fca00078ec0ff */
[----:B------:R-:W-:-:S04]  /*0c20*/  IMAD.IADD R9, R3, 0x1, R6 ;  /* 0x0000000103097824 */ /* 0x000fc800078e0206 */
        /* <DEDUP_REMOVED lines=28> */
[----:B------:R-:W-:-:S05]  /*0df0*/  LOP3.LUT R3, R3, R6, RZ, 0xc0, !PT ;  /* 0x0000000603037212 */ /* 0x000fca00078ec0ff */
[----:B------:R-:W-:-:S05]  /*0e00*/  IMAD.IADD R3, R8, 0x1, R3 ;  /* 0x0000000108037824 */ /* 0x000fca00078e0203 */
[----:B------:R-:W-:Y:S01]  /*0e10*/  LOP3.LUT R0, R3, R0, RZ, 0xfc, !PT ;  /* 0x0000000003007212 */ /* 0x000fe200078efcff */
[----:B------:R-:W-:Y:S06]  /*0e20*/  BRA `(.L_x_126) ;  /* 0x0000000000107947 */ /* 0x000fec0003800000 */
.L_x_125:
[----:B------:R-:W-:-:S04]  /*0e30*/  LOP3.LUT R0, R0, 0x80000000, RZ, 0xc0, !PT ;  /* 0x8000000000007812 */ /* 0x000fc800078ec0ff */
[----:B------:R-:W-:Y:S01]  /*0e40*/  LOP3.LUT R0, R0, 0x7f800000, RZ, 0xfc, !PT ;  /* 0x7f80000000007812 */ /* 0x000fe200078efcff */
[----:B------:R-:W-:Y:S06]  /*0e50*/  BRA `(.L_x_126) ;  /* 0x0000000000047947 */ /* 0x000fec0003800000 */
.L_x_124:
[----:B------:R-:W-:-:S07]  /*0e60*/  LEA R0, R6, R0, 0x17 ;  /* 0x0000000006007211 */ /* 0x000fce00078eb8ff */
.L_x_126:
[----:B------:R-:W-:Y:S05]  /*0e70*/  BSYNC.RECONVERGENT B2 ;  /* 0x0000000000027941 */ /* 0x000fea0003800200 */
.L_x_123:
[----:B------:R-:W-:Y:S05]  /*0e80*/  BRA `(.L_x_127) ;  /* 0x0000000000207947 */ /* 0x000fea0003800000 */
.L_x_122:
[----:B------:R-:W-:-:S04]  /*0e90*/  LOP3.LUT R0, R3, 0x80000000, R6, 0x48, !PT ;  /* 0x8000000003007812 */ /* 0x000fc800078e4806 */
[----:B------:R-:W-:Y:S01]  /*0ea0*/  LOP3.LUT R0, R0, 0x7f800000, RZ, 0xfc, !PT ;  /* 0x7f80000000007812 */ /* 0x000fe200078efcff */
[----:B------:R-:W-:Y:S06]  /*0eb0*/  BRA `(.L_x_127) ;  /* 0x0000000000147947 */ /* 0x000fec0003800000 */
.L_x_121:
[----:B------:R-:W-:Y:S01]  /*0ec0*/  LOP3.LUT R0, R3, 0x80000000, R6, 0x48, !PT ;  /* 0x8000000003007812 */ /* 0x000fe200078e4806 */
[----:B------:R-:W-:Y:S06]  /*0ed0*/  BRA `(.L_x_127) ;  /* 0x00000000000c7947 */ /* 0x000fec0003800000 */
.L_x_120:
[----:B------:R-:W0:Y:S01]  /*0ee0*/  MUFU.RSQ R0, -QNAN ;  /* 0xffc0000000007908 */ /* 0x000e220000001400 */
[----:B------:R-:W-:Y:S05]  /*0ef0*/  BRA `(.L_x_127) ;  /* 0x0000000000047947 */ /* 0x000fea0003800000 */
.L_x_119:
[----:B------:R-:W-:-:S07]  /*0f00*/  FADD.FTZ R0, R0, R3 ;  /* 0x0000000300007221 */ /* 0x000fce0000010000 */
.L_x_127:
[----:B------:R-:W-:Y:S05]  /*0f10*/  BSYNC.RECONVERGENT B1 ;  /* 0x0000000000017941 */ /* 0x000fea0003800200 */
.L_x_117:
[----:B------:R-:W-:-:S04]  /*0f20*/  IMAD.MOV.U32 R3, RZ, RZ, 0x0 ;  /* 0x00000000ff037424 */ /* 0x000fc800078e00ff */
[----:B0-----:R-:W-:Y:S05]  /*0f30*/  RET.REL.NODEC R2 `(_Z17batch_norm_kernelPfS_S_S_S_S_S_S_iiifb) ;  /* 0xfffffff002307950 */ /* 0x001fea0003c3ffff */
.L_x_128:
        /* <DEDUP_REMOVED lines=12> */
.L_x_143:


//--------------------- .text._Z13conv2d_kernelPfS_S_S_iiiiiiii --------------------------
	.section	.text._Z13conv2d_kernelPfS_S_S_iiiiiiii,"ax",@progbits
	.align	128
        .global         _Z13conv2d_kernelPfS_S_S_iiiiiiii
        .type           _Z13conv2d_kernelPfS_S_S_iiiiiiii,@function
        .size           _Z13conv2d_kernelPfS_S_S_iiiiiiii,(.L_x_152 - _Z13conv2d_kernelPfS_S_S_iiiiiiii)
        .other          _Z13conv2d_kernelPfS_S_S_iiiiiiii,@"STO_CUDA_ENTRY STV_DEFAULT"
_Z13conv2d_kernelPfS_S_S_iiiiiiii:
.text._Z13conv2d_kernelPfS_S_S_iiiiiiii:
[----:B------:R-:W-:Y:S08]  /*0000*/  LDC R1, c[0x0][0x37c] ;  /* 0x0000df00ff017b82 */ /* 0x000ff00000000800 */
[----:B------:R-:W0:Y:S01]  /*0010*/  LDC.64 R2, c[0x0][0x3b8] ;  /* 0x0000ee00ff027b82 */ /* 0x000e220000000a00 */
[----:B------:R-:W1:Y:S01]  /*0020*/  LDCU UR4, c[0x0][0x3ac] ;  /* 0x00007580ff0477ac */ /* 0x000e620008000800 */
[----:B------:R-:W1:Y:S06]  /*0030*/  LDCU UR12, c[0x0][0x3b4] ;  /* 0x00007680ff0c77ac */ /* 0x000e6c0008000800 */
[----:B------:R-:W2:Y:S01]  /*0040*/  LDC R6, c[0x0][0x3b0] ;  /* 0x0000ec00ff067b82 */ /* 0x000ea20000000800 */
[----:B------:R-:W3:Y:S01]  /*0050*/  LDCU UR5, c[0x0][0x3a0] ;  /* 0x00007400ff0577ac */ /* 0x000ee20008000800 */
[----:B-1----:R-:W-:Y:S01]  /*0060*/  UIADD3 UR4, UPT, UPT, UR4, -UR12, URZ ;  /* 0x8000000c04047290 */ /* 0x002fe2000fffe0ff */
[----:B0-----:R-:W-:-:S04]  /*0070*/  IABS R11, R2 ;  /* 0x00000002000b7213 */ /* 0x001fc80000000000 */
[----:B------:R-:W0:Y:S01]  /*0080*/  I2F.RP R0, R11 ;  /* 0x0000000b00007306 */ /* 0x000e220000209400 */
[----:B------:R-:W-:Y:S01]  /*0090*/  LEA R7, R3, UR4, 0x1 ;  /* 0x0000000403077c11 */ /* 0x000fe2000f8e08ff */
[----:B--2---:R-:W-:-:S04]  /*00a0*/  VIADD R6, R6, -UR12 ;  /* 0x8000000c06067c36 */ /* 0x004fc80008000000 */
[----:B------:R-:W1:Y:S01]  /*00b0*/  S2UR UR4, SR_CTAID.X ;  /* 0x00000000000479c3 */ /* 0x000e620000002500 */
[----:B------:R-:W-:-:S05]  /*00c0*/  IMAD R9, R3, 0x2, R6 ;  /* 0x0000000203097824 */ /* 0x000fca00078e0206 */
[----:B------:R-:W-:Y:S01]  /*00d0*/  IABS R6, R9 ;  /* 0x0000000900067213 */ /* 0x000fe20000000000 */
[----:B0-----:R-:W0:Y:S01]  /*00e0*/  MUFU.RCP R0, R0 ;  /* 0x0000000000007308 */ /* 0x001e220000001000 */
[-C--:B------:R-:W-:Y:S01]  /*00f0*/  LOP3.LUT R9, R9, R2.reuse, RZ, 0x3c, !PT ;  /* 0x0000000209097212 */ /* 0x080fe200078e3cff */
[----:B0-----:R-:W-:Y:S01]  /*0100*/  VIADD R4, R0, 0xffffffe ;  /* 0x0ffffffe00047836 */ /* 0x001fe20000000000 */
[----:B------:R-:W-:Y:S02]  /*0110*/  IABS R0, R7 ;  /* 0x0000000700007213 */ /* 0x000fe40000000000 */
[----:B------:R-:W-:-:S03]  /*0120*/  LOP3.LUT R7, R7, R2, RZ, 0x3c, !PT ;  /* 0x0000000207077212 */ /* 0x000fc600078e3cff */
[----:B------:R0:W2:Y:S01]  /*0130*/  F2I.FTZ.U32.TRUNC.NTZ R5, R4 ;  /* 0x0000000400057305 */ /* 0x0000a2000021f000 */
[----:B------:R-:W-:Y:S02]  /*0140*/  ISETP.GE.AND P3, PT, R7, RZ, PT ;  /* 0x000000ff0700720c */ /* 0x000fe40003f66270 */
[----:B------:R-:W1:Y:S01]  /*0150*/  LDC R7, c[0x0][0x360] ;  /* 0x0000d800ff077b82 */ /* 0x000e620000000800 */
[----:B0-----:R-:W-:Y:S02]  /*0160*/  HFMA2 R4, -RZ, RZ, 0, 0 ;  /* 0x00000000ff047431 */ /* 0x001fe400000001ff */
[----:B--2---:R-:W-:-:S04]  /*0170*/  IMAD.MOV R8, RZ, RZ, -R5 ;  /* 0x000000ffff087224 */ /* 0x004fc800078e0a05 */
[----:B------:R-:W-:-:S04]  /*0180*/  IMAD R13, R8, R11, RZ ;  /* 0x0000000b080d7224 */ /* 0x000fc800078e02ff */
[----:B------:R-:W-:-:S04]  /*0190*/  IMAD.HI.U32 R4, R5, R13, R4 ;  /* 0x0000000d05047227 */ /* 0x000fc800078e0004 */
[----:B------:R-:W-:Y:S02]  /*01a0*/  IMAD.MOV.U32 R5, RZ, RZ, R0 ;  /* 0x000000ffff057224 */ /* 0x000fe400078e0000 */
[----:B------:R-:W-:-:S04]  /*01b0*/  IMAD.HI.U32 R8, R4, R6, RZ ;  /* 0x0000000604087227 */ /* 0x000fc800078e00ff */
[----:B------:R-:W-:-:S04]  /*01c0*/  IMAD.HI.U32 R0, R4, R5, RZ ;  /* 0x0000000504007227 */ /* 0x000fc800078e00ff */
[----:B------:R-:W-:Y:S02]  /*01d0*/  IMAD.MOV R4, RZ, RZ, -R0 ;  /* 0x000000ffff047224 */ /* 0x000fe400078e0a00 */
[----:B------:R-:W-:Y:S02]  /*01e0*/  IMAD.MOV R10, RZ, RZ, -R8 ;  /* 0x000000ffff0a7224 */ /* 0x000fe400078e0a08 */
[C---:B------:R-:W-:Y:S02]  /*01f0*/  IMAD R4, R11.reuse, R4, R5 ;  /* 0x000000040b047224 */ /* 0x040fe400078e0205 */
[C---:B------:R-:W-:Y:S02]  /*0200*/  IMAD R5, R11.reuse, R10, R6 ;  /* 0x0000000a0b057224 */ /* 0x040fe400078e0206 */
[----:B------:R-:W1:Y:S01]  /*0210*/  S2R R10, SR_TID.X ;  /* 0x00000000000a7919 */ /* 0x000e620000002100 */
[C---:B------:R-:W-:Y:S01]  /*0220*/  ISETP.GT.U32.AND P2, PT, R11.reuse, R4, PT ;  /* 0x000000040b00720c */ /* 0x040fe20003f44070 */
[----:B------:R-:W3:Y:S01]  /*0230*/  LDC R6, c[0x0][0x3a8] ;  /* 0x0000ea00ff067b82 */ /* 0x000ee20000000800 */
[----:B------:R-:W-:-:S11]  /*0240*/  ISETP.GT.U32.AND P4, PT, R11, R5, PT ;  /* 0x000000050b00720c */ /* 0x000fd60003f84070 */
[----:B------:R-:W-:Y:S02]  /*0250*/  @!P2 IMAD.IADD R4, R4, 0x1, -R11 ;  /* 0x000000010404a824 */ /* 0x000fe400078e0a0b */
[-C--:B------:R-:W-:Y:S01]  /*0260*/  @!P4 IADD3 R5, PT, PT, R5, -R11.reuse, RZ ;  /* 0x8000000b0505c210 */ /* 0x080fe20007ffe0ff */
[----:B------:R-:W-:Y:S01]  /*0270*/  @!P2 VIADD R0, R0, 0x1 ;  /* 0x000000010000a836 */ /* 0x000fe20000000000 */
[----:B------:R-:W-:Y:S01]  /*0280*/  ISETP.GE.AND P2, PT, R9, RZ, PT ;  /* 0x000000ff0900720c */ /* 0x000fe20003f46270 */
[----:B------:R-:W-:Y:S01]  /*0290*/  @!P4 VIADD R8, R8, 0x1 ;  /* 0x000000010808c836 */ /* 0x000fe20000000000 */
[-C--:B------:R-:W-:Y:S02]  /*02a0*/  ISETP.GE.U32.AND P0, PT, R4, R11.reuse, PT ;  /* 0x0000000b0400720c */ /* 0x080fe40003f06070 */
[----:B------:R-:W-:Y:S02]  /*02b0*/  ISETP.GE.U32.AND P1, PT, R5, R11, PT ;  /* 0x0000000b0500720c */ /* 0x000fe40003f26070 */
[----:B------:R-:W-:-:S09]  /*02c0*/  LOP3.LUT R5, RZ, R2, RZ, 0x33, !PT ;  /* 0x00000002ff057212 */ /* 0x000fd200078e33ff */
[----:B------:R-:W-:Y:S01]  /*02d0*/  @P0 VIADD R0, R0, 0x1 ;  /* 0x0000000100000836 */ /* 0x000fe20000000000 */
[----:B------:R-:W-:Y:S01]  /*02e0*/  ISETP.NE.AND P0, PT, R2, RZ, PT ;  /* 0x000000ff0200720c */ /* 0x000fe20003f05270 */
[----:B------:R-:W-:-:S03]  /*02f0*/  @P1 VIADD R8, R8, 0x1 ;  /* 0x0000000108081836 */ /* 0x000fc60000000000 */
[----:B------:R-:W-:Y:S01]  /*0300*/  @!P3 IADD3 R0, PT, PT, -R0, RZ, RZ ;  /* 0x000000ff0000b210 */ /* 0x000fe20007ffe1ff */
[----:B------:R-:W-:-:S03]  /*0310*/  @!P2 IMAD.MOV R8, RZ, RZ, -R8 ;  /* 0x000000ffff08a224 */ /* 0x000fc600078e0a08 */
[C---:B------:R-:W-:Y:S01]  /*0320*/  SEL R9, R5.reuse, R0, !P0 ;  /* 0x0000000005097207 */ /* 0x040fe20004000000 */
[----:B---3--:R-:W-:Y:S01]  /*0330*/  IMAD R0, R6, UR5, RZ ;  /* 0x0000000506007c24 */ /* 0x008fe2000f8e02ff */
[----:B------:R-:W-:-:S03]  /*0340*/  SEL R5, R5, R8, !P0 ;  /* 0x0000000805057207 */ /* 0x000fc60004000000 */
[----:B------:R-:W-:Y:S02]  /*0350*/  IMAD R4, R9, R0, R0 ;  /* 0x0000000009047224 */ /* 0x000fe400078e0200 */
[----:B-1----:R-:W-:Y:S02]  /*0360*/  IMAD R0, R7, UR4, R10 ;  /* 0x0000000407007c24 */ /* 0x002fe4000f8e020a */
[----:B------:R-:W-:-:S05]  /*0370*/  IMAD R7, R5, R4, R4 ;  /* 0x0000000405077224 */ /* 0x000fca00078e0204 */
[----:B------:R-:W-:-:S13]  /*0380*/  ISETP.GE.AND P0, PT, R0, R7, PT ;  /* 0x000000070000720c */ /* 0x000fda0003f06270 */
[----:B------:R-:W-:Y:S05]  /*0390*/  @P0 EXIT ;  /* 0x000000000000094d */ /* 0x000fea0003800000 */
[----:B------:R-:W-:Y:S01]  /*03a0*/  VIADD R7, R9, 0x1 ;  /* 0x0000000109077836 */ /* 0x000fe20000000000 */
[----:B------:R-:W-:Y:S01]  /*03b0*/  IABS R4, R6 ;  /* 0x0000000600047213 */ /* 0x000fe20000000000 */
[----:B------:R-:W-:Y:S01]  /*03c0*/  VIADD R10, R5, 0x1 ;  /* 0x00000001050a7836 */ /* 0x000fe20000000000 */
[----:B------:R-:W-:Y:S01]  /*03d0*/  IABS R8, R0 ;  /* 0x0000000000087213 */ /* 0x000fe20000000000 */
[----:B------:R-:W0:Y:S01]  /*03e0*/  LDCU.64 UR4, c[0x0][0x390] ;  /* 0x00007200ff0477ac */ /* 0x000e220008000a00 */
[----:B------:R-:W1:Y:S01]  /*03f0*/  I2F.RP R14, R4 ;  /* 0x00000004000e7306 */ /* 0x000e620000209400 */
[----:B------:R-:W-:Y:S01]  /*0400*/  IMAD R9, R7, R10, RZ ;  /* 0x0000000a07097224 */ /* 0x000fe200078e02ff */
[----:B------:R-:W2:Y:S04]  /*0410*/  LDCU.64 UR10, c[0x0][0x358] ;  /* 0x00006b00ff0a77ac */ /* 0x000ea80008000a00 */
[----:B------:R-:W-:-:S02]  /*0420*/  IABS R16, R9 ;  /* 0x0000000900107213 */ /* 0x000fc40000000000 */
[----:B------:R-:W-:Y:S02]  /*0430*/  IABS R15, R9 ;  /* 0x00000009000f7213 */ /* 0x000fe40000000000 */
[----:B------:R-:W3:Y:S08]  /*0440*/  I2F.RP R5, R16 ;  /* 0x0000001000057306 */ /* 0x000ef00000209400 */
[----:B-1----:R-:W-:Y:S08]  /*0450*/  MUFU.RCP R14, R14 ;  /* 0x0000000e000e7308 */ /* 0x002ff00000001000 */
[----:B---3--:R-:W1:Y:S02]  /*0460*/  MUFU.RCP R5, R5 ;  /* 0x0000000500057308 */ /* 0x008e640000001000 */
[----:B-1----:R-:W-:-:S06]  /*0470*/  VIADD R12, R5, 0xffffffe ;  /* 0x0ffffffe050c7836 */ /* 0x002fcc0000000000 */
[----:B------:R1:W3:Y:S02]  /*0480*/  F2I.FTZ.U32.TRUNC.NTZ R13, R12 ;  /* 0x0000000c000d7305 */ /* 0x0002e4000021f000 */
[----:B-1----:R-:W-:Y:S01]  /*0490*/  IMAD.MOV.U32 R12, RZ, RZ, RZ ;  /* 0x000000ffff0c7224 */ /* 0x002fe200078e00ff */
[----:B---3--:R-:W-:-:S05]  /*04a0*/  IADD3 R11, PT, PT, RZ, -R13, RZ ;  /* 0x8000000dff0b7210 */ /* 0x008fca0007ffe0ff */
[----:B------:R-:W-:-:S04]  /*04b0*/  IMAD R11, R11, R16, RZ ;  /* 0x000000100b0b7224 */ /* 0x000fc800078e02ff */
[----:B------:R-:W-:-:S04]  /*04c0*/  IMAD.HI.U32 R13, R13, R11, R12 ;  /* 0x0000000b0d0d7227 */ /* 0x000fc800078e000c */
[----:B------:R-:W-:Y:S02]  /*04d0*/  IMAD.MOV R11, RZ, RZ, -R15 ;  /* 0x000000ffff0b7224 */ /* 0x000fe400078e0a0f */
[----:B------:R-:W-:-:S04]  /*04e0*/  IMAD.HI.U32 R5, R13, R8, RZ ;  /* 0x000000080d057227 */ /* 0x000fc800078e00ff */
[----:B------:R-:W-:Y:S02]  /*04f0*/  IMAD R11, R5, R11, R8 ;  /* 0x0000000b050b7224 */ /* 0x000fe400078e0208 */
[----:B------:R-:W-:-:S03]  /*0500*/  VIADD R12, R14, 0xffffffe ;  /* 0x0ffffffe0e0c7836 */ /* 0x000fc60000000000 */
[----:B------:R-:W-:Y:S01]  /*0510*/  ISETP.GT.U32.AND P1, PT, R16, R11, PT ;  /* 0x0000000b1000720c */ /* 0x000fe20003f24070 */
[----:B------:R1:W3:Y:S02]  /*0520*/  F2I.FTZ.U32.TRUNC.NTZ R13, R12 ;  /* 0x0000000c000d7305 */ /* 0x0002e4000021f000 */
[----:B-1----:R-:W-:-:S10]  /*0530*/  IMAD.MOV.U32 R12, RZ, RZ, RZ ;  /* 0x000000ffff0c7224 */ /* 0x002fd400078e00ff */
[----:B------:R-:W-:Y:S01]  /*0540*/  @!P1 IMAD.IADD R11, R11, 0x1, -R16 ;  /* 0x000000010b0b9824 */ /* 0x000fe200078e0a10 */
[----:B------:R-:W-:Y:S02]  /*0550*/  @!P1 IADD3 R5, PT, PT, R5, 0x1, RZ ;  /* 0x0000000105059810 */ /* 0x000fe40007ffe0ff */
[----:B------:R-:W-:Y:S02]  /*0560*/  ISETP.NE.AND P1, PT, R9, RZ, PT ;  /* 0x000000ff0900720c */ /* 0x000fe40003f25270 */
[----:B------:R-:W-:Y:S02]  /*0570*/  ISETP.GE.U32.AND P0, PT, R11, R16, PT ;  /* 0x000000100b00720c */ /* 0x000fe40003f06070 */
[----:B------:R-:W-:-:S04]  /*0580*/  LOP3.LUT R11, R0, R9, RZ, 0x3c, !PT ;  /* 0x00000009000b7212 */ /* 0x000fc800078e3cff */
[----:B------:R-:W-:Y:S01]  /*0590*/  ISETP.GE.AND P2, PT, R11, RZ, PT ;  /* 0x000000ff0b00720c */ /* 0x000fe20003f46270 */
[----:B---3--:R-:W-:-:S04]  /*05a0*/  IMAD.MOV R11, RZ, RZ, -R13 ;  /* 0x000000ffff0b7224 */ /* 0x008fc800078e0a0d */
[----:B------:R-:W-:Y:S02]  /*05b0*/  IMAD R11, R11, R4, RZ ;  /* 0x000000040b0b7224 */ /* 0x000fe400078e02ff */
[----:B------:R-:W-:Y:S01]  /*05c0*/  @P0 VIADD R5, R5, 0x1 ;  /* 0x0000000105050836 */ /* 0x000fe20000000000 */
[----:B0-----:R-:W-:Y:S01]  /*05d0*/  ISETP.NE.U32.AND P0, PT, RZ, UR4, PT ;  /* 0x00000004ff007c0c */ /* 0x001fe2000bf05070 */
[----:B------:R-:W-:Y:S01]  /*05e0*/  IMAD.HI.U32 R12, R13, R11, R12 ;  /* 0x0000000b0d0c7227 */ /* 0x000fe200078e000c */
[----:B------:R-:W-:Y:S01]  /*05f0*/  IABS R15, R7 ;  /* 0x00000007000f7213 */ /* 0x000fe20000000000 */
[----:B------:R-:W0:Y:S01]  /*0600*/  LDCU UR4, c[0x0][0x3a4] ;  /* 0x00007480ff0477ac */ /* 0x000e220008000800 */
[----:B------:R-:W-:Y:S01]  /*0610*/  ISETP.NE.AND.EX P0, PT, RZ, UR5, PT, P0 ;  /* 0x00000005ff007c0c */ /* 0x000fe2000bf05300 */
[----:B------:R-:W-:Y:S01]  /*0620*/  @!P2 IMAD.MOV R5, RZ, RZ, -R5 ;  /* 0x000000ffff05a224 */ /* 0x000fe200078e0a05 */
[----:B------:R-:W-:-:S04]  /*0630*/  @!P1 LOP3.LUT R5, RZ, R9, RZ, 0x33, !PT ;  /* 0x00000009ff059212 */ /* 0x000fc800078e33ff */
[----:B------:R-:W-:Y:S02]  /*0640*/  IABS R14, R5 ;  /* 0x00000005000e7213 */ /* 0x000fe40000000000 */
[----:B------:R-:W-:Y:S01]  /*0650*/  ISETP.GE.AND P3, PT, R5, RZ, PT ;  /* 0x000000ff0500720c */ /* 0x000fe20003f66270 */
[----:B------:R-:W-:Y:S01]  /*0660*/  IMAD.MOV.U32 R5, RZ, RZ, RZ ;  /* 0x000000ffff057224 */ /* 0x000fe200078e00ff */
[----:B------:R-:W-:-:S03]  /*0670*/  MOV R11, R14 ;  /* 0x0000000e000b7202 */ /* 0x000fc60000000f00 */
[----:B------:R-:W1:Y:S02]  /*0680*/  @P0 LDC.64 R18, c[0x0][0x390] ;  /* 0x0000e400ff120b82 */ /* 0x000e640000000a00 */
[----:B------:R-:W-:-:S04]  /*0690*/  IMAD.HI.U32 R12, R12, R11, RZ ;  /* 0x0000000b0c0c7227 */ /* 0x000fc800078e00ff */
[----:B------:R-:W-:-:S04]  /*06a0*/  IMAD.MOV R12, RZ, RZ, -R12 ;  /* 0x000000ffff0c7224 */ /* 0x000fc800078e0a0c */
[----:B------:R-:W-:-:S05]  /*06b0*/  IMAD R11, R4, R12, R11 ;  /* 0x0000000c040b7224 */ /* 0x000fca00078e020b */
[----:B------:R-:W-:-:S13]  /*06c0*/  ISETP.GT.U32.AND P1, PT, R4, R11, PT ;  /* 0x0000000b0400720c */ /* 0x000fda0003f24070 */
[----:B------:R-:W-:Y:S01]  /*06d0*/  @!P1 IMAD.IADD R11, R11, 0x1, -R4 ;  /* 0x000000010b0b9824 */ /* 0x000fe200078e0a04 */
[----:B------:R-:W-:Y:S02]  /*06e0*/  IABS R12, R10 ;  /* 0x0000000a000c7213 */ /* 0x000fe40000000000 */
[----:B------:R-:W-:Y:S02]  /*06f0*/  ISETP.NE.AND P1, PT, R6, RZ, PT ;  /* 0x000000ff0600720c */ /* 0x000fe40003f25270 */
[----:B------:R-:W-:-:S13]  /*0700*/  ISETP.GT.U32.AND P2, PT, R4, R11, PT ;  /* 0x0000000b0400720c */ /* 0x000fda0003f44070 */
[----:B------:R-:W-:-:S04]  /*0710*/  @!P2 IMAD.IADD R11, R11, 0x1, -R4 ;  /* 0x000000010b0ba824 */ /* 0x000fc800078e0a04 */
[----:B------:R-:W-:Y:S02]  /*0720*/  IMAD.MOV.U32 R4, RZ, RZ, R11 ;  /* 0x000000ffff047224 */ /* 0x000fe400078e000b */
[----:B------:R-:W3:Y:S03]  /*0730*/  I2F.RP R11, R12 ;  /* 0x0000000c000b7306 */ /* 0x000ee60000209400 */
[----:B------:R-:W-:Y:S02]  /*0740*/  @!P3 IADD3 R4, PT, PT, -R4, RZ, RZ ;  /* 0x000000ff0404b210 */ /* 0x000fe40007ffe1ff */
[----:B------:R-:W-:-:S05]  /*0750*/  @!P1 LOP3.LUT R4, RZ, R6, RZ, 0x33, !PT ;  /* 0x00000006ff049212 */ /* 0x000fca00078e33ff */
[----:B-1----:R-:W-:Y:S01]  /*0760*/  @P0 IMAD.WIDE R18, R4, 0x4, R18 ;  /* 0x0000000404120825 */ /* 0x002fe200078e0212 */
[----:B---3--:R-:W1:Y:S04]  /*0770*/  MUFU.RCP R11, R11 ;  /* 0x0000000b000b7308 */ /* 0x008e680000001000 */
[----:B--2---:R2:W5:Y:S01]  /*0780*/  @P0 LDG.E R5, desc[UR10][R18.64] ;  /* 0x0000000a12050981 */ /* 0x004562000c1e1900 */
[----:B------:R-:W-:Y:S01]  /*0790*/  IABS R14, R10 ;  /* 0x0000000a000e7213 */ /* 0x000fe20000000000 */
[----:B0-----:R-:W-:Y:S01]  /*07a0*/  UISETP.GE.AND UP0, UPT, UR4, 0x1, UPT ;  /* 0x000000010400788c */ /* 0x001fe2000bf06270 */
[----:B------:R-:W-:Y:S01]  /*07b0*/  IMAD R9, R6, R9, RZ ;  /* 0x0000000906097224 */ /* 0x000fe200078e02ff */
[----:B--2---:R-:W0:Y:S01]  /*07c0*/  I2F.RP R18, R15 ;  /* 0x0000000f00127306 */ /* 0x004e220000209400 */
[----:B-1----:R-:W-:-:S07]  /*07d0*/  VIADD R16, R11, 0xffffffe ;  /* 0x0ffffffe0b107836 */ /* 0x002fce0000000000 */
[----:B------:R1:W2:Y:S08]  /*07e0*/  F2I.FTZ.U32.TRUNC.NTZ R17, R16 ;  /* 0x0000001000117305 */ /* 0x0002b0000021f000 */
[----:B0-----:R-:W0:Y:S01]  /*07f0*/  MUFU.RCP R18, R18 ;  /* 0x0000001200127308 */ /* 0x001e220000001000 */
[----:B-1----:R-:W-:Y:S01]  /*0800*/  MOV R16, RZ ;  /* 0x000000ff00107202 */ /* 0x002fe20000000f00 */
[----:B--2---:R-:W-:-:S04]  /*0810*/  IMAD.MOV R13, RZ, RZ, -R17 ;  /* 0x000000ffff0d7224 */ /* 0x004fc800078e0a11 */
[----:B------:R-:W-:-:S04]  /*0820*/  IMAD R13, R13, R12, RZ ;  /* 0x0000000c0d0d7224 */ /* 0x000fc800078e02ff */
[----:B------:R-:W-:-:S04]  /*0830*/  IMAD.HI.U32 R17, R17, R13, R16 ;  /* 0x0000000d11117227 */ /* 0x000fc800078e0010 */
[----:B------:R-:W-:Y:S01]  /*0840*/  IMAD.MOV R13, RZ, RZ, -R14 ;  /* 0x000000ffff0d7224 */ /* 0x000fe200078e0a0e */
[----:B------:R-:W-:Y:S01]  /*0850*/  LOP3.LUT R14, R0, R10, RZ, 0x3c, !PT ;  /* 0x0000000a000e7212 */ /* 0x000fe200078e3cff */
[----:B------:R-:W-:-:S03]  /*0860*/  IMAD.HI.U32 R17, R17, R8, RZ ;  /* 0x0000000811117227 */ /* 0x000fc600078e00ff */
[----:B------:R-:W-:Y:S01]  /*0870*/  ISETP.GE.AND P2, PT, R14, RZ, PT ;  /* 0x000000ff0e00720c */ /* 0x000fe20003f46270 */
[----:B------:R-:W-:Y:S01]  /*0880*/  IMAD R13, R17, R13, R8 ;  /* 0x0000000d110d7224 */ /* 0x000fe200078e0208 */
[----:B------:R-:W-:Y:S01]  /*0890*/  LOP3.LUT R14, RZ, R10, RZ, 0x33, !PT ;  /* 0x0000000aff0e7212 */ /* 0x000fe200078e33ff */
[----:B0-----:R-:W-:Y:S01]  /*08a0*/  VIADD R11, R18, 0xffffffe ;  /* 0x0ffffffe120b7836 */ /* 0x001fe20000000000 */
[----:B------:R-:W-:Y:S02]  /*08b0*/  IABS R18, R7 ;  /* 0x0000000700127213 */ /* 0x000fe40000000000 */
[----:B------:R-:W-:-:S03]  /*08c0*/  ISETP.GT.U32.AND P1, PT, R12, R13, PT ;  /* 0x0000000d0c00720c */ /* 0x000fc60003f24070 */
[----:B------:R-:W0:Y:S01]  /*08d0*/  F2I.FTZ.U32.TRUNC.NTZ R11, R11 ;  /* 0x0000000b000b7305 */ /* 0x000e22000021f000 */
[----:B------:R-:W-:-:S09]  /*08e0*/  IMAD.MOV R18, RZ, RZ, -R18 ;  /* 0x000000ffff127224 */ /* 0x000fd200078e0a12 */
[----:B------:R-:W-:Y:S01]  /*08f0*/  @!P1 IMAD.IADD R13, R13, 0x1, -R12 ;  /* 0x000000010d0d9824 */ /* 0x000fe200078e0a0c */
[----:B------:R-:W-:-:S04]  /*0900*/  @!P1 IADD3 R17, PT, PT, R17, 0x1, RZ ;  /* 0x0000000111119810 */ /* 0x000fc80007ffe0ff */
[----:B------:R-:W-:Y:S01]  /*0910*/  ISETP.GE.U32.AND P0, PT, R13, R12, PT ;  /* 0x0000000c0d00720c */ /* 0x000fe20003f06070 */
[----:B0-----:R-:W-:-:S12]  /*0920*/  IMAD.MOV R16, RZ, RZ, -R11 ;  /* 0x000000ffff107224 */ /* 0x001fd800078e0a0b */
[----:B------:R-:W-:Y:S01]  /*0930*/  @P0 VIADD R17, R17, 0x1 ;  /* 0x0000000111110836 */ /* 0x000fe20000000000 */
[----:B------:R-:W-:Y:S02]  /*0940*/  ISETP.NE.AND P0, PT, R10, RZ, PT ;  /* 0x000000ff0a00720c */ /* 0x000fe40003f05270 */
[----:B------:R-:W-:Y:S01]  /*0950*/  MOV R10, R16 ;  /* 0x00000010000a7202 */ /* 0x000fe20000000f00 */
[----:B------:R-:W-:-:S04]  /*0960*/  @!P2 IMAD.MOV R17, RZ, RZ, -R17 ;  /* 0x000000ffff11a224 */ /* 0x000fc800078e0a11 */
[----:B------:R-:W-:Y:S01]  /*0970*/  IMAD R19, R10, R15, RZ ;  /* 0x0000000f0a137224 */ /* 0x000fe200078e02ff */
[----:B------:R-:W-:Y:S01]  /*0980*/  SEL R17, R14, R17, !P0 ;  /* 0x000000110e117207 */ /* 0x000fe20004000000 */
[----:B------:R-:W-:-:S03]  /*0990*/  IMAD.MOV.U32 R10, RZ, RZ, RZ ;  /* 0x000000ffff0a7224 */ /* 0x000fc600078e00ff */
[----:B------:R-:W-:Y:S01]  /*09a0*/  IABS R16, R17 ;  /* 0x0000001100107213 */ /* 0x000fe20000000000 */
[----:B------:R-:W-:Y:S01]  /*09b0*/  IMAD.HI.U32 R10, R11, R19, R10 ;  /* 0x000000130b0a7227 */ /* 0x000fe200078e000a */
[----:B------:R-:W-:-:S03]  /*09c0*/  ISETP.GE.AND P3, PT, R17, RZ, PT ;  /* 0x000000ff1100720c */ /* 0x000fc60003f66270 */
[----:B------:R-:W-:Y:S01]  /*09d0*/  IMAD.MOV.U32 R11, RZ, RZ, R16 ;  /* 0x000000ffff0b7224 */ /* 0x000fe200078e0010 */
[----:B------:R-:W-:-:S03]  /*09e0*/  MOV R16, R18 ;  /* 0x0000001200107202 */ /* 0x000fc60000000f00 */
[----:B------:R-:W-:-:S04]  /*09f0*/  IMAD.HI.U32 R10, R10, R11, RZ ;  /* 0x0000000b0a0a7227 */ /* 0x000fc800078e00ff */
[----:B------:R-:W-:-:S05]  /*0a00*/  IMAD R11, R10, R16, R11 ;  /* 0x000000100a0b7224 */ /* 0x000fca00078e020b */
[----:B------:R-:W-:-:S13]  /*0a10*/  ISETP.GT.U32.AND P1, PT, R15, R11, PT ;  /* 0x0000000b0f00720c */ /* 0x000fda0003f24070 */
[----:B------:R-:W-:Y:S01]  /*0a20*/  @!P1 IMAD.IADD R11, R11, 0x1, -R15 ;  /* 0x000000010b0b9824 */ /* 0x000fe200078e0a0f */
[----:B------:R-:W-:-:S04]  /*0a30*/  ISETP.NE.AND P1, PT, R7, RZ, PT ;  /* 0x000000ff0700720c */ /* 0x000fc80003f25270 */
[----:B------:R-:W-:-:S13]  /*0a40*/  ISETP.GT.U32.AND P2, PT, R15, R11, PT ;  /* 0x0000000b0f00720c */ /* 0x000fda0003f44070 */
[----:B------:R-:W-:-:S04]  /*0a50*/  @!P2 IMAD.IADD R11, R11, 0x1, -R15 ;  /* 0x000000010b0ba824 */ /* 0x000fc800078e0a0f */
[----:B------:R-:W-:Y:S01]  /*0a60*/  @!P3 IMAD.MOV R11, RZ, RZ, -R11 ;  /* 0x000000ffff0bb224 */ /* 0x000fe200078e0a0b */
[----:B------:R-:W-:Y:S01]  /*0a70*/  @!P1 LOP3.LUT R11, RZ, R7, RZ, 0x33, !PT ;  /* 0x00000007ff0b9212 */ /* 0x000fe200078e33ff */
[----:B------:R-:W-:Y:S06]  /*0a80*/  BRA.U !UP0, `(.L_x_129) ;  /* 0x0000000d08507547 */ /* 0x000fec000b800000 */
[----:B------:R-:W-:-:S09]  /*0a90*/  UISETP.GE.AND UP0, UPT, UR12, 0x1, UPT ;  /* 0x000000010c00788c */ /* 0x000fd2000bf06270 */
[----:B------:R-:W-:Y:S05]  /*0aa0*/  BRA.U !UP0, `(.L_x_129) ;  /* 0x0000000d08487547 */ /* 0x000fea000b800000 */
[----:B------:R-:W-:Y:S01]  /*0ab0*/  IABS R15, R9 ;  /* 0x00000009000f7213 */ /* 0x000fe20000000000 */
[----:B------:R-:W-:Y:S01]  /*0ac0*/  IMAD R11, R11, R2, -R3 ;  /* 0x000000020b0b7224 */ /* 0x000fe200078e0a03 */
[----:B------:R-:W-:Y:S01]  /*0ad0*/  ISETP.GE.AND P3, PT, R0, RZ, PT ;  /* 0x000000ff0000720c */ /* 0x000fe20003f66270 */
[----:B------:R-:W-:Y:S01]  /*0ae0*/  ULOP3.LUT UR8, UR12, 0x7, URZ, 0xc0, !UPT ;  /* 0x000000070c087892 */ /* 0x000fe2000f8ec0ff */
[----:B------:R-:W0:Y:S01]  /*0af0*/  I2F.RP R10, R15 ;  /* 0x0000000f000a7306 */ /* 0x000e220000209400 */
[----:B------:R-:W-:Y:S01]  /*0b00*/  ISETP.GT.U32.AND P2, PT, R12, R13, PT ;  /* 0x0000000d0c00720c */ /* 0x000fe20003f44070 */
[----:B------:R-:W-:Y:S01]  /*0b10*/  IMAD.IADD R12, R13, 0x1, -R12 ;  /* 0x000000010d0c7824 */ /* 0x000fe200078e0a0c */
[----:B------:R-:W-:Y:S01]  /*0b20*/  ULOP3.LUT UR7, UR12, 0x7ffffff8, URZ, 0xc0, !UPT ;  /* 0x7ffffff80c077892 */ /* 0x000fe2000f8ec0ff */
[----:B------:R-:W-:-:S03]  /*0b30*/  UMOV UR4, URZ ;  /* 0x000000ff00047c82 */ /* 0x000fc60008000000 */
[----:B------:R-:W-:Y:S02]  /*0b40*/  SEL R13, R12, R13, !P2 ;  /* 0x0000000d0c0d7207 */ /* 0x000fe40005000000 */
[----:B------:R-:W-:Y:S02]  /*0b50*/  ISETP.NE.AND P2, PT, R9, RZ, PT ;  /* 0x000000ff0900720c */ /* 0x000fe40003f45270 */
[----:B------:R-:W-:Y:S01]  /*0b60*/  @!P3 IADD3 R13, PT, PT, -R13, RZ, RZ ;  /* 0x000000ff0d0db210 */ /* 0x000fe20007ffe1ff */
[----:B0-----:R-:W0:Y:S03]  /*0b70*/  MUFU.RCP R10, R10 ;  /* 0x0000000a000a7308 */ /* 0x001e260000001000 */
[----:B------:R-:W-:-:S05]  /*0b80*/  SEL R12, R14, R13, !P0 ;  /* 0x0000000d0e0c7207 */ /* 0x000fca0004000000 */
[----:B------:R-:W-:Y:S01]  /*0b90*/  IMAD R12, R12, R2, -R3 ;  /* 0x000000020c0c7224 */ /* 0x000fe200078e0a03 */
[----:B0-----:R-:W-:-:S04]  /*0ba0*/  IADD3 R6, PT, PT, R10, 0xffffffe, RZ ;  /* 0x0ffffffe0a067810 */ /* 0x001fc80007ffe0ff */
[----:B------:R0:W1:Y:S02]  /*0bb0*/  F2I.FTZ.U32.TRUNC.NTZ R7, R6 ;  /* 0x0000000600077305 */ /* 0x000064000021f000 */
[----:B0-----:R-:W-:Y:S02]  /*0bc0*/  IMAD.MOV.U32 R6, RZ, RZ, RZ ;  /* 0x000000ffff067224 */ /* 0x001fe400078e00ff */
[----:B-1----:R-:W-:-:S04]  /*0bd0*/  IMAD.MOV R16, RZ, RZ, -R7 ;  /* 0x000000ffff107224 */ /* 0x002fc800078e0a07 */
[----:B------:R-:W-:Y:S01]  /*0be0*/  IMAD R17, R16, R15, RZ ;  /* 0x0000000f10117224 */ /* 0x000fe200078e02ff */
[----:B------:R-:W-:-:S03]  /*0bf0*/  IABS R16, R9 ;  /* 0x0000000900107213 */ /* 0x000fc60000000000 */
[----:B------:R-:W-:Y:S01]  /*0c00*/  IMAD.HI.U32 R7, R7, R17, R6 ;  /* 0x0000001107077227 */ /* 0x000fe200078e0006 */
[----:B------:R-:W-:-:S03]  /*0c10*/  LOP3.LUT R6, R0, R9, RZ, 0x3c, !PT ;  /* 0x0000000900067212 */ /* 0x000fc600078e3cff */
[----:B------:R-:W-:Y:S01]  /*0c20*/  IMAD.MOV R17, RZ, RZ, -R16 ;  /* 0x000000ffff117224 */ /* 0x000fe200078e0a10 */
[----:B------:R-:W-:Y:S01]  /*0c30*/  ISETP.GE.AND P5, PT, R6, RZ, PT ;  /* 0x000000ff0600720c */ /* 0x000fe20003fa6270 */
[----:B------:R-:W-:-:S04]  /*0c40*/  IMAD.HI.U32 R10, R7, R8, RZ ;  /* 0x00000008070a7227 */ /* 0x000fc800078e00ff */
[----:B------:R-:W-:-:S05]  /*0c50*/  IMAD R8, R10, R17, R8 ;  /* 0x000000110a087224 */ /* 0x000fca00078e0208 */
[----:B------:R-:W-:-:S13]  /*0c60*/  ISETP.GT.U32.AND P4, PT, R15, R8, PT ;  /* 0x000000080f00720c */ /* 0x000fda0003f84070 */
[----:B------:R-:W-:Y:S01]  /*0c70*/  @!P4 IADD3 R8, PT, PT, R8, -R15, RZ ;  /* 0x8000000f0808c210 */ /* 0x000fe20007ffe0ff */
[----:B------:R-:W-:-:S03]  /*0c80*/  @!P4 VIADD R10, R10, 0x1 ;  /* 0x000000010a0ac836 */ /* 0x000fc60000000000 */
[----:B------:R-:W-:-:S13]  /*0c90*/  ISETP.GE.U32.AND P1, PT, R8, R15, PT ;  /* 0x0000000f0800720c */ /* 0x000fda0003f26070 */
[----:B------:R-:W-:-:S04]  /*0ca0*/  @P1 VIADD R10, R10, 0x1 ;  /* 0x000000010a0a1836 */ /* 0x000fc80000000000 */
[----:B------:R-:W-:Y:S01]  /*0cb0*/  @!P5 IMAD.MOV R10, RZ, RZ, -R10 ;  /* 0x000000ffff0ad224 */ /* 0x000fe200078e0a0a */
[----:B------:R-:W-:-:S07]  /*0cc0*/  @!P2 LOP3.LUT R10, RZ, R9, RZ, 0x33, !PT ;  /* 0x00000009ff0aa212 */ /* 0x000fce00078e33ff */
.L_x_137:
[----:B------:R-:W0:Y:S01]  /*0cd0*/  LDC R3, c[0x0][0x3a4] ;  /* 0x0000e900ff037b82 */ /* 0x000e220000000800 */
[----:B------:R-:W-:Y:S01]  /*0ce0*/  UMOV UR5, URZ ;  /* 0x000000ff00057c82 */ /* 0x000fe20008000000 */
[-C--:B0-----:R-:W-:Y:S02]  /*0cf0*/  IMAD R13, R10, R3.reuse, UR4 ;  /* 0x000000040a0d7e24 */ /* 0x081fe4000f8e0203 */
[----:B------:R-:W-:Y:S01]  /*0d00*/  IMAD R14, R4, R3, UR4 ;  /* 0x00000004040e7e24 */ /* 0x000fe2000f8e0203 */
[----:B------:R-:W-:-:S06]  /*0d10*/  UIADD3 UR4, UPT, UPT, UR4, 0x1, URZ ;  /* 0x0000000104047890 */ /* 0x000fcc000fffe0ff */
[----:B------:R-:W-:-:S13]  /*0d20*/  ISETP.NE.AND P5, PT, R3, UR4, PT ;  /* 0x0000000403007c0c */ /* 0x000fda000bfa5270 */
.L_x_136:
[----:B------:R-:W0:Y:S01]  /*0d30*/  LDCU UR9, c[0x0][0x3b4] ;  /* 0x00007680ff0977ac */ /* 0x000e220008000800 */
[----:B------:R-:W-:Y:S01]  /*0d40*/  VIADD R2, R11, UR5 ;  /* 0x000000050b027c36 */ /* 0x000fe20008000000 */
[----:B------:R-:W1:Y:S01]  /*0d50*/  LDCU UR6, c[0x0][0x3ac] ;  /* 0x00007580ff0677ac */ /* 0x000e620008000800 */
[----:B0-----:R-:W-:-:S04]  /*0d60*/  IMAD.U32 R3, RZ, RZ, UR9 ;  /* 0x00000009ff037e24 */ /* 0x001fc8000f8e00ff */
[----:B------:R-:W-:Y:S01]  /*0d70*/  IMAD R16, R14, R3, UR5 ;  /* 0x000000050e107e24 */ /* 0x000fe2000f8e0203 */
[----:B------:R-:W-:Y:S01]  /*0d80*/  ISETP.GE.U32.AND P1, PT, R3, 0x8, PT ;  /* 0x000000080300780c */ /* 0x000fe20003f26070 */
[----:B------:R-:W-:Y:S01]  /*0d90*/  UIADD3 UR5, UPT, UPT, UR5, 0x1, URZ ;  /* 0x0000000105057890 */ /* 0x000fe2000fffe0ff */
[C---:B-1----:R-:W-:Y:S01]  /*0da0*/  ISETP.GE.AND P0, PT, R2.reuse, UR6, PT ;  /* 0x0000000602007c0c */ /* 0x042fe2000bf06270 */
[----:B------:R-:W-:Y:S01]  /*0db0*/  IMAD R15, R13, UR6, R2 ;  /* 0x000000060d0f7c24 */ /* 0x000fe2000f8e0202 */
[----:B------:R-:W-:Y:S02]  /*0dc0*/  UMOV UR6, URZ ;  /* 0x000000ff00067c82 */ /* 0x000fe40008000000 */
[----:B------:R-:W-:Y:S02]  /*0dd0*/  ISETP.GT.AND P0, PT, R2, -0x1, !P0 ;  /* 0xffffffff0200780c */ /* 0x000fe40004704270 */
[----:B------:R-:W-:-:S05]  /*0de0*/  ISETP.NE.AND P6, PT, R3, UR5, PT ;  /* 0x0000000503007c0c */ /* 0x000fca000bfc5270 */
[----:B------:R-:W-:Y:S08]  /*0df0*/  @!P1 BRA `(.L_x_130) ;  /* 0x0000000400109947 */ /* 0x000ff00003800000 */
[----:B------:R-:W-:-:S05]  /*0e00*/  UMOV UR6, URZ ;  /* 0x000000ff00067c82 */ /* 0x000fca0008000000 */
.L_x_131:
[----:B------:R-:W0:Y:S01]  /*0e10*/  LDC.64 R2, c[0x0][0x3b0] ;  /* 0x0000ec00ff027b82 */ /* 0x000e220000000a00 */
[----:B------:R-:W-:-:S05]  /*0e20*/  IADD3 R17, PT, PT, R12, UR6, RZ ;  /* 0x000000060c117c10 */ /* 0x000fca000fffe0ff */
[C---:B------:R-:W-:Y:S02]  /*0e30*/  VIADD R19, R17.reuse, 0x1 ;  /* 0x0000000111137836 */ /* 0x040fe40000000000 */
[----:B------:R-:W1:Y:S01]  /*0e40*/  LDC.64 R8, c[0x0][0x380] ;  /* 0x0000e000ff087b82 */ /* 0x000e620000000a00 */
[C---:B------:R-:W-:Y:S02]  /*0e50*/  VIADD R21, R17.reuse, 0x2 ;  /* 0x0000000211157836 */ /* 0x040fe40000000000 */
[----:B------:R-:W-:-:S05]  /*0e60*/  VIADD R23, R17, 0x3 ;  /* 0x0000000311177836 */ /* 0x000fca0000000000 */
[----:B------:R-:W2:Y:S01]  /*0e70*/  LDC.64 R6, c[0x0][0x388] ;  /* 0x0000e200ff067b82 */ /* 0x000ea20000000a00 */
[-C--:B0-----:R-:W-:Y:S02]  /*0e80*/  ISETP.GE.AND P3, PT, R17, R2.reuse, PT ;  /* 0x000000021100720c */ /* 0x081fe40003f66270 */
[-C--:B------:R-:W-:Y:S02]  /*0e90*/  ISETP.GE.AND P2, PT, R19, R2.reuse, PT ;  /* 0x000000021300720c */ /* 0x080fe40003f46270 */
[----:B------:R-:W-:Y:S02]  /*0ea0*/  ISETP.GT.AND P3, PT, R17, -0x1, !P3 ;  /* 0xffffffff1100780c */ /* 0x000fe40005f64270 */
[-C--:B------:R-:W-:Y:S02]  /*0eb0*/  ISETP.GE.AND P4, PT, R21, R2.reuse, PT ;  /* 0x000000021500720c */ /* 0x080fe40003f86270 */
[----:B------:R-:W-:Y:S02]  /*0ec0*/  PLOP3.LUT P3, PT, P0, P3, PT, 0x80, 0x8 ;  /* 0x000000000008781c */ /* 0x000fe40000767070 */
[----:B------:R-:W-:Y:S01]  /*0ed0*/  ISETP.GT.AND P2, PT, R19, -0x1, !P2 ;  /* 0xffffffff1300780c */ /* 0x000fe20005744270 */
[-C--:B------:R-:W-:Y:S01]  /*0ee0*/  IMAD R19, R15, R2.reuse, R17 ;  /* 0x000000020f137224 */ /* 0x080fe200078e0211 */
[----:B------:R-:W-:Y:S01]  /*0ef0*/  ISETP.GT.AND P4, PT, R21, -0x1, !P4 ;  /* 0xffffffff1500780c */ /* 0x000fe20006784270 */
[----:B------:R-:W-:Y:S01]  /*0f00*/  IMAD R21, R16, R3, UR6 ;  /* 0x0000000610157e24 */ /* 0x000fe2000f8e0203 */
[----:B------:R-:W-:Y:S01]  /*0f10*/  PLOP3.LUT P2, PT, P0, P2, PT, 0x80, 0x8 ;  /* 0x000000000008781c */ /* 0x000fe20000745070 */
[----:B-1----:R-:W-:Y:S01]  /*0f20*/  IMAD.WIDE R8, R19, 0x4, R8 ;  /* 0x0000000413087825 */ /* 0x002fe200078e0208 */
[----:B------:R-:W-:-:S02]  /*0f30*/  ISETP.GE.AND P1, PT, R23, R2, PT ;  /* 0x000000021700720c */ /* 0x000fc40003f26270 */
[----:B------:R-:W-:Y:S01]  /*0f40*/  PLOP3.LUT P4, PT, P0, P4, PT, 0x80, 0x8 ;  /* 0x000000000008781c */ /* 0x000fe20000789070 */
[----:B--2---:R-:W-:Y:S01]  /*0f50*/  IMAD.WIDE R6, R21, 0x4, R6 ;  /* 0x0000000415067825 */ /* 0x004fe200078e0206 */
[----:B------:R-:W-:Y:S01]  /*0f60*/  ISETP.GT.AND P1, PT, R23, -0x1, !P1 ;  /* 0xffffffff1700780c */ /* 0x000fe20004f24270 */
[----:B------:R-:W2:Y:S04]  /*0f70*/  @P3 LDG.E R18, desc[UR10][R8.64] ;  /* 0x0000000a08123981 */ /* 0x000ea8000c1e1900 */
[----:B------:R-:W2:Y:S01]  /*0f80*/  @P3 LDG.E R19, desc[UR10][R6.64] ;  /* 0x0000000a06133981 */ /* 0x000ea2000c1e1900 */
[----:B------:R-:W-:-:S03]  /*0f90*/  PLOP3.LUT P1, PT, P0, P1, PT, 0x80, 0x8 ;  /* 0x000000000008781c */ /* 0x000fc60000723070 */
[----:B------:R-:W3:Y:S04]  /*0fa0*/  @P2 LDG.E R20, desc[UR10][R8.64+0x4] ;  /* 0x0000040a08142981 */ /* 0x000ee8000c1e1900 */
[----:B------:R-:W3:Y:S04]  /*0fb0*/  @P2 LDG.E R21, desc[UR10][R6.64+0x4] ;  /* 0x0000040a06152981 */ /* 0x000ee8000c1e1900 */
[----:B------:R-:W4:Y:S04]  /*0fc0*/  @P4 LDG.E R22, desc[UR10][R8.64+0x8] ;  /* 0x0000080a08164981 */ /* 0x000f28000c1e1900 */
[----:B------:R-:W4:Y:S04]  /*0fd0*/  @P4 LDG.E R23, desc[UR10][R6.64+0x8] ;  /* 0x0000080a06174981 */ /* 0x000f28000c1e1900 */
[----:B------:R-:W4:Y:S04]  /*0fe0*/  @P1 LDG.E R24, desc[UR10][R8.64+0xc] ;  /* 0x00000c0a08181981 */ /* 0x000f28000c1e1900 */
[----:B------:R-:W4:Y:S01]  /*0ff0*/  @P1 LDG.E R25, desc[UR10][R6.64+0xc] ;  /* 0x00000c0a06191981 */ /* 0x000f22000c1e1900 */
[----:B------:R-:W-:-:S02]  /*1000*/  VIADD R27, R17, 0x5 ;  /* 0x00000005111b7836 */ /* 0x000fc40000000000 */
[----:B--2--5:R-:W-:Y:S01]  /*1010*/  @P3 FFMA R5, R18, R19, R5 ;  /* 0x0000001312053223 */ /* 0x024fe20000000005 */
[----:B------:R-:W-:-:S04]  /*1020*/  IADD3 R19, PT, PT, R17, 0x4, RZ ;  /* 0x0000000411137810 */ /* 0x000fc80007ffe0ff */
[----:B------:R-:W-:Y:S01]  /*1030*/  ISETP.GE.AND P3, PT, R19, R2, PT ;  /* 0x000000021300720c */ /* 0x000fe20003f66270 */
[----:B---3--:R-:W-:-:S03]  /*1040*/  @P2 FFMA R5, R20, R21, R5 ;  /* 0x0000001514052223 */ /* 0x008fc60000000005 */
[----:B------:R-:W-:Y:S01]  /*1050*/  ISETP.GT.AND P3, PT, R19, -0x1, !P3 ;  /* 0xffffffff1300780c */ /* 0x000fe20005f64270 */
[----:B------:R-:W-:Y:S01]  /*1060*/  VIADD R19, R17, 0x6 ;  /* 0x0000000611137836 */ /* 0x000fe20000000000 */
[-C--:B------:R-:W-:Y:S01]  /*1070*/  ISETP.GE.AND P2, PT, R27, R2.reuse, PT ;  /* 0x000000021b00720c */ /* 0x080fe20003f46270 */
[----:B------:R-:W-:Y:S01]  /*1080*/  VIADD R17, R17, 0x7 ;  /* 0x0000000711117836 */ /* 0x000fe20000000000 */
[----:B------:R-:W-:Y:S02]  /*1090*/  PLOP3.LUT P3, PT, P0, P3, PT, 0x80, 0x8 ;  /* 0x000000000008781c */ /* 0x000fe40000767070 */
[----:B------:R-:W-:Y:S01]  /*10a0*/  ISETP.GT.AND P2, PT, R27, -0x1, !P2 ;  /* 0xffffffff1b00780c */ /* 0x000fe20005744270 */
[----:B----4-:R-:W-:Y:S01]  /*10b0*/  @P4 FFMA R5, R22, R23, R5 ;  /* 0x0000001716054223 */ /* 0x010fe20000000005 */
[----:B------:R-:W-:Y:S02]  /*10c0*/  ISETP.GE.AND P4, PT, R19, R2, PT ;  /* 0x000000021300720c */ /* 0x000fe40003f86270 */
[----:B------:R-:W-:-:S02]  /*10d0*/  PLOP3.LUT P2, PT, P0, P2, PT, 0x80, 0x8 ;  /* 0x000000000008781c */ /* 0x000fc40000745070 */
[----:B------:R-:W-:Y:S01]  /*10e0*/  ISETP.GT.AND P4, PT, R19, -0x1, !P4 ;  /* 0xffffffff1300780c */ /* 0x000fe20006784270 */
[----:B------:R-:W-:Y:S01]  /*10f0*/  @P1 FFMA R5, R24, R25, R5 ;  /* 0x0000001918051223 */ /* 0x000fe20000000005 */
[C---:B------:R-:W-:Y:S02]  /*1100*/  ISETP.GE.AND P1, PT, R17.reuse, R2, PT ;  /* 0x000000021100720c */ /* 0x040fe40003f26270 */
[----:B------:R-:W-:Y:S01]  /*1110*/  PLOP3.LUT P4, PT, P0, P4, PT, 0x80, 0x8 ;  /* 0x000000000008781c */ /* 0x000fe20000789070 */
[----:B------:R-:W2:Y:S01]  /*1120*/  @P3 LDG.E R2, desc[UR10][R8.64+0x10] ;  /* 0x0000100a08023981 */ /* 0x000ea2000c1e1900 */
[----:B------:R-:W-:-:S03]  /*1130*/  ISETP.GT.AND P1, PT, R17, -0x1, !P1 ;  /* 0xffffffff1100780c */ /* 0x000fc60004f24270 */
        /* <DEDUP_REMOVED lines=8> */
[----:B------:R-:W-:-:S04]  /*11c0*/  UIADD3 UR6, UPT, UPT, UR6, 0x8, URZ ;  /* 0x0000000806067890 */ /* 0x000fc8000fffe0ff */
[----:B------:R-:W-:Y:S01]  /*11d0*/  UISETP.NE.AND UP0, UPT, UR6, UR7, UPT ;  /* 0x000000070600728c */ /* 0x000fe2000bf05270 */
[----:B--2---:R-:W-:-:S04]  /*11e0*/  @P3 FFMA R5, R2, R17, R5 ;  /* 0x0000001102053223 */ /* 0x004fc80000000005 */
[----:B---3--:R-:W-:-:S04]  /*11f0*/  @P2 FFMA R5, R18, R19, R5 ;  /* 0x0000001312052223 */ /* 0x008fc80000000005 */
[----:B----4-:R-:W-:-:S04]  /*1200*/  @P4 FFMA R5, R20, R21, R5 ;  /* 0x0000001514054223 */ /* 0x010fc80000000005 */
[----:B------:R-:W-:Y:S01]  /*1210*/  @P1 FFMA R5, R22, R23, R5 ;  /* 0x0000001716051223 */ /* 0x000fe20000000005 */
[----:B------:R-:W-:Y:S06]  /*1220*/  BRA.U UP0, `(.L_x_131) ;  /* 0xfffffff900f87547 */ /* 0x000fec000b83ffff */
[----:B------:R-:W-:-:S05]  /*1230*/  UMOV UR6, UR7 ;  /* 0x0000000700067c82 */ /* 0x000fca0008000000 */
.L_x_130:
[----:B------:R-:W-:-:S09]  /*1240*/  UISETP.NE.AND UP0, UPT, UR8, URZ, UPT ;  /* 0x000000ff0800728c */ /* 0x000fd2000bf05270 */
[----:B------:R-:W-:Y:S05]  /*1250*/  BRA.U !UP0, `(.L_x_132) ;  /* 0x0000000508547547 */ /* 0x000fea000b800000 */
[----:B------:R-:W-:Y:S01]  /*1260*/  UIADD3 UR9, UPT, UPT, UR8, -0x1, URZ ;  /* 0xffffffff08097890 */ /* 0x000fe2000fffe0ff */
[----:B------:R-:W-:-:S03]  /*1270*/  LOP3.LUT P4, R20, R3, 0x3, RZ, 0xc0, !PT ;  /* 0x0000000303147812 */ /* 0x000fc6000788c0ff */
[----:B------:R-:W-:-:S09]  /*1280*/  UISETP.GE.U32.AND UP0, UPT, UR9, 0x3, UPT ;  /* 0x000000030900788c */ /* 0x000fd2000bf06070 */
[----:B------:R-:W-:Y:S05]  /*1290*/  BRA.U !UP0, `(.L_x_133) ;  /* 0x0000000108907547 */ /* 0x000fea000b800000 */
[----:B------:R-:W0:Y:S01]  /*12a0*/  LDCU UR9, c[0x0][0x3b0] ;  /* 0x00007600ff0977ac */ /* 0x000e220008000800 */
[----:B------:R-:W1:Y:S01]  /*12b0*/  LDC.64 R8, c[0x0][0x380] ;  /* 0x0000e000ff087b82 */ /* 0x000e620000000a00 */
[----:B------:R-:W-:Y:S01]  /*12c0*/  IADD3 R22, PT, PT, R12, UR6, RZ ;  /* 0x000000060c167c10 */ /* 0x000fe2000fffe0ff */
[----:B------:R-:W-:-:S06]  /*12d0*/  IMAD R19, R16, R3, UR6 ;  /* 0x0000000610137e24 */ /* 0x000fcc000f8e0203 */
[----:B------:R-:W2:Y:S01]  /*12e0*/  LDC.64 R6, c[0x0][0x388] ;  /* 0x0000e200ff067b82 */ /* 0x000ea20000000a00 */
[----:B0-----:R-:W-:Y:S01]  /*12f0*/  ISETP.GE.AND P2, PT, R22, UR9, PT ;  /* 0x0000000916007c0c */ /* 0x001fe2000bf46270 */
[----:B------:R-:W-:-:S03]  /*1300*/  IMAD R17, R15, UR9, R22 ;  /* 0x000000090f117c24 */ /* 0x000fc6000f8e0216 */
[----:B------:R-:W-:Y:S01]  /*1310*/  ISETP.GT.AND P2, PT, R22, -0x1, !P2 ;  /* 0xffffffff1600780c */ /* 0x000fe20005744270 */
[----:B-1----:R-:W-:-:S03]  /*1320*/  IMAD.WIDE R8, R17, 0x4, R8 ;  /* 0x0000000411087825 */ /* 0x002fc600078e0208 */
[----:B------:R-:W-:Y:S01]  /*1330*/  PLOP3.LUT P2, PT, P0, P2, PT, 0x80, 0x8 ;  /* 0x000000000008781c */ /* 0x000fe20000745070 */
[----:B--2---:R-:W-:-:S12]  /*1340*/  IMAD.WIDE R6, R19, 0x4, R6 ;  /* 0x0000000413067825 */ /* 0x004fd800078e0206 */
[----:B------:R-:W2:Y:S04]  /*1350*/  @P2 LDG.E R2, desc[UR10][R8.64] ;  /* 0x0000000a08022981 */ /* 0x000ea8000c1e1900 */
[----:B------:R-:W2:Y:S01]  /*1360*/  @P2 LDG.E R17, desc[UR10][R6.64] ;  /* 0x0000000a06112981 */ /* 0x000ea2000c1e1900 */
[C---:B------:R-:W-:Y:S02]  /*1370*/  VIADD R18, R22.reuse, 0x1 ;  /* 0x0000000116127836 */ /* 0x040fe40000000000 */
[C---:B------:R-:W-:Y:S02]  /*1380*/  VIADD R19, R22.reuse, 0x2 ;  /* 0x0000000216137836 */ /* 0x040fe40000000000 */
[----:B------:R-:W-:Y:S01]  /*1390*/  VIADD R21, R22, 0x3 ;  /* 0x0000000316157836 */ /* 0x000fe20000000000 */
[----:B------:R-:W-:-:S02]  /*13a0*/  ISETP.GE.AND P3, PT, R18, UR9, PT ;  /* 0x0000000912007c0c */ /* 0x000fc4000bf66270 */
[C---:B------:R-:W-:Y:S02]  /*13b0*/  ISETP.GE.AND P1, PT, R19.reuse, UR9, PT ;  /* 0x0000000913007c0c */ /* 0x040fe4000bf26270 */
[----:B------:R-:W-:Y:S02]  /*13c0*/  ISETP.GT.AND P3, PT, R18, -0x1, !P3 ;  /* 0xffffffff1200780c */ /* 0x000fe40005f64270 */
[----:B------:R-:W-:Y:S02]  /*13d0*/  ISETP.GT.AND P1, PT, R19, -0x1, !P1 ;  /* 0xffffffff1300780c */ /* 0x000fe40004f24270 */
[----:B------:R-:W-:Y:S02]  /*13e0*/  PLOP3.LUT P3, PT, P0, P3, PT, 0x80, 0x8 ;  /* 0x000000000008781c */ /* 0x000fe40000767070 */
[----:B------:R-:W-:-:S13]  /*13f0*/  PLOP3.LUT P1, PT, P0, P1, PT, 0x80, 0x8 ;  /* 0x000000000008781c */ /* 0x000fda0000723070 */
[----:B------:R-:W3:Y:S04]  /*1400*/  @P1 LDG.E R18, desc[UR10][R8.64+0x8] ;  /* 0x0000080a08121981 */ /* 0x000ee8000c1e1900 */
[----:B------:R-:W3:Y:S01]  /*1410*/  @P1 LDG.E R19, desc[UR10][R6.64+0x8] ;  /* 0x0000080a06131981 */ /* 0x000ee2000c1e1900 */
[----:B--2--5:R-:W-:Y:S01]  /*1420*/  @P2 FFMA R5, R2, R17, R5 ;  /* 0x0000001102052223 */ /* 0x024fe20000000005 */
[C---:B------:R-:W-:Y:S02]  /*1430*/  ISETP.GE.AND P2, PT, R21.reuse, UR9, PT ;  /* 0x0000000915007c0c */ /* 0x040fe4000bf46270 */
[----:B------:R-:W2:Y:S02]  /*1440*/  @P3 LDG.E R2, desc[UR10][R8.64+0x4] ;  /* 0x0000040a08023981 */ /* 0x000ea4000c1e1900 */
[----:B------:R-:W-:-:S02]  /*1450*/  ISETP.GT.AND P2, PT, R21, -0x1, !P2 ;  /* 0xffffffff1500780c */ /* 0x000fc40005744270 */
[----:B------:R-:W2:Y:S02]  /*1460*/  @P3 LDG.E R17, desc[UR10][R6.64+0x4] ;  /* 0x0000040a06113981 */ /* 0x000ea4000c1e1900 */
[----:B------:R-:W-:-:S13]  /*1470*/  PLOP3.LUT P2, PT, P0, P2, PT, 0x80, 0x8 ;  /* 0x000000000008781c */ /* 0x000fda0000745070 */
[----:B------:R-:W4:Y:S04]  /*1480*/  @P2 LDG.E R22, desc[UR10][R8.64+0xc] ;  /* 0x00000c0a08162981 */ /* 0x000f28000c1e1900 */
[----:B------:R-:W4:Y:S01]  /*1490*/  @P2 LDG.E R21, desc[UR10][R6.64+0xc] ;  /* 0x00000c0a06152981 */ /* 0x000f22000c1e1900 */
[----:B------:R-:W-:Y:S01]  /*14a0*/  UIADD3 UR6, UPT, UPT, UR6, 0x4, URZ ;  /* 0x0000000406067890 */ /* 0x000fe2000fffe0ff */
[----:B--2---:R-:W-:-:S04]  /*14b0*/  @P3 FFMA R5, R2, R17, R5 ;  /* 0x0000001102053223 */ /* 0x004fc80000000005 */
[----:B---3--:R-:W-:-:S04]  /*14c0*/  @P1 FFMA R5, R18, R19, R5 ;  /* 0x0000001312051223 */ /* 0x008fc80000000005 */
[----:B----4-:R-:W-:-:S07]  /*14d0*/  @P2 FFMA R5, R22, R21, R5 ;  /* 0x0000001516052223 */ /* 0x010fce0000000005 */
.L_x_133:
[----:B------:R-:W-:Y:S05]  /*14e0*/  @!P4 BRA `(.L_x_132) ;  /* 0x0000000000b0c947 */ /* 0x000fea0003800000 */
[----:B------:R-:W-:Y:S02]  /*14f0*/  ISETP.NE.AND P1, PT, R20, 0x1, PT ;  /* 0x000000011400780c */ /* 0x000fe40003f25270 */
[----:B------:R-:W-:-:S04]  /*1500*/  LOP3.LUT R2, R3, 0x1, RZ, 0xc0, !PT ;  /* 0x0000000103027812 */ /* 0x000fc800078ec0ff */
[----:B------:R-:W-:-:S07]  /*1510*/  ISETP.NE.U32.AND P3, PT, R2, 0x1, PT ;  /* 0x000000010200780c */ /* 0x000fce0003f65070 */
[----:B------:R-:W-:Y:S06]  /*1520*/  @!P1 BRA `(.L_x_134) ;  /* 0x0000000000589947 */ /* 0x000fec0003800000 */
[----:B------:R-:W0:Y:S01]  /*1530*/  LDCU UR9, c[0x0][0x3b0] ;  /* 0x00007600ff0977ac */ /* 0x000e220008000800 */
[----:B------:R-:W1:Y:S01]  /*1540*/  LDC.64 R8, c[0x0][0x380] ;  /* 0x0000e000ff087b82 */ /* 0x000e620000000a00 */
[----:B------:R-:W-:Y:S01]  /*1550*/  IADD3 R2, PT, PT, R12, UR6, RZ ;  /* 0x000000060c027c10 */ /* 0x000fe2000fffe0ff */
[----:B------:R-:W-:-:S04]  /*1560*/  IMAD R19, R16, R3, UR6 ;  /* 0x0000000610137e24 */ /* 0x000fc8000f8e0203 */
[C---:B------:R-:W-:Y:S02]  /*1570*/  VIADD R17, R2.reuse, 0x1 ;  /* 0x0000000102117836 */ /* 0x040fe40000000000 */
[----:B------:R-:W2:Y:S01]  /*1580*/  LDC.64 R6, c[0x0][0x388] ;  /* 0x0000e200ff067b82 */ /* 0x000ea20000000a00 */
[C---:B0-----:R-:W-:Y:S02]  /*1590*/  ISETP.GE.AND P1, PT, R2.reuse, UR9, PT ;  /* 0x0000000902007c0c */ /* 0x041fe4000bf26270 */
[C---:B------:R-:W-:Y:S02]  /*15a0*/  ISETP.GE.AND P2, PT, R17.reuse, UR9, PT ;  /* 0x0000000911007c0c */ /* 0x040fe4000bf46270 */
[----:B------:R-:W-:Y:S02]  /*15b0*/  ISETP.GT.AND P1, PT, R2, -0x1, !P1 ;  /* 0xffffffff0200780c */ /* 0x000fe40004f24270 */
[----:B------:R-:W-:Y:S01]  /*15c0*/  ISETP.GT.AND P2, PT, R17, -0x1, !P2 ;  /* 0xffffffff1100780c */ /* 0x000fe20005744270 */
[----:B------:R-:W-:Y:S01]  /*15d0*/  IMAD R17, R15, UR9, R2 ;  /* 0x000000090f117c24 */ /* 0x000fe2000f8e0202 */
[----:B------:R-:W-:-:S02]  /*15e0*/  PLOP3.LUT P1, PT, P0, P1, PT, 0x80, 0x8 ;  /* 0x000000000008781c */ /* 0x000fc40000723070 */
[----:B------:R-:W-:Y:S01]  /*15f0*/  PLOP3.LUT P2, PT, P0, P2, PT, 0x80, 0x8 ;  /* 0x000000000008781c */ /* 0x000fe20000745070 */
[----:B-1----:R-:W-:-:S04]  /*1600*/  IMAD.WIDE R8, R17, 0x4, R8 ;  /* 0x0000000411087825 */ /* 0x002fc800078e0208 */
[----:B--2---:R-:W-:-:S06]  /*1610*/  IMAD.WIDE R6, R19, 0x4, R6 ;  /* 0x0000000413067825 */ /* 0x004fcc00078e0206 */
[----:B------:R-:W2:Y:S04]  /*1620*/  @P1 LDG.E R2, desc[UR10][R8.64] ;  /* 0x0000000a08021981 */ /* 0x000ea8000c1e1900 */
[----:B------:R-:W2:Y:S04]  /*1630*/  @P1 LDG.E R17, desc[UR10][R6.64] ;  /* 0x0000000a06111981 */ /* 0x000ea8000c1e1900 */
[----:B------:R-:W3:Y:S04]  /*1640*/  @P2 LDG.E R18, desc[UR10][R8.64+0x4] ;  /* 0x0000040a08122981 */ /* 0x000ee8000c1e1900 */
[----:B------:R-:W3:Y:S01]  /*1650*/  @P2 LDG.E R19, desc[UR10][R6.64+0x4] ;  /* 0x0000040a06132981 */ /* 0x000ee2000c1e1900 */
[----:B------:R-:W-:Y:S01]  /*1660*/  UIADD3 UR6, UPT, UPT, UR6, 0x2, URZ ;  /* 0x0000000206067890 */ /* 0x000fe2000fffe0ff */
[----:B--2--5:R-:W-:-:S04]  /*1670*/  @P1 FFMA R5, R2, R17, R5 ;  /* 0x0000001102051223 */ /* 0x024fc80000000005 */
[----:B---3--:R-:W-:-:S07]  /*1680*/  @P2 FFMA R5, R18, R19, R5 ;  /* 0x0000001312052223 */ /* 0x008fce0000000005 */
.L_x_134:
[----:B------:R-:W-:Y:S05]  /*1690*/  @P3 BRA `(.L_x_132) ;  /* 0x0000000000443947 */ /* 0x000fea0003800000 */
[----:B------:R-:W0:Y:S01]  /*16a0*/  LDCU UR9, c[0x0][0x3b0] ;  /* 0x00007600ff0977ac */ /* 0x000e220008000800 */
[----:B------:R-:W-:Y:S01]  /*16b0*/  VIADD R2, R12, UR6 ;  /* 0x000000060c027c36 */ /* 0x000fe20008000000 */
[----:B------:R-:W-:Y:S04]  /*16c0*/  BSSY.RECONVERGENT B0, `(.L_x_132) ;  /* 0x000000e000007945 */ /* 0x000fe80003800200 */
[----:B0-----:R-:W-:-:S04]  /*16d0*/  ISETP.GE.AND P1, PT, R2, UR9, PT ;  /* 0x0000000902007c0c */ /* 0x001fc8000bf26270 */
[----:B------:R-:W-:-:S04]  /*16e0*/  ISETP.GT.AND P1, PT, R2, -0x1, !P1 ;  /* 0xffffffff0200780c */ /* 0x000fc80004f24270 */
[----:B------:R-:W-:-:S13]  /*16f0*/  PLOP3.LUT P1, PT, P0, P1, PT, 0x80, 0x8 ;  /* 0x000000000008781c */ /* 0x000fda0000723070 */
[----:B------:R-:W-:Y:S05]  /*1700*/  @!P1 BRA `(.L_x_135) ;  /* 0x0000000000249947 */ /* 0x000fea0003800000 */
[----:B------:R-:W0:Y:S01]  /*1710*/  LDC.64 R8, c[0x0][0x380] ;  /* 0x0000e000ff087b82 */ /* 0x000e220000000a00 */
[----:B------:R-:W-:Y:S02]  /*1720*/  IMAD R15, R15, UR9, R2 ;  /* 0x000000090f0f7c24 */ /* 0x000fe4000f8e0202 */
[----:B------:R-:W-:-:S05]  /*1730*/  IMAD R3, R16, R3, UR6 ;  /* 0x0000000610037e24 */ /* 0x000fca000f8e0203 */
[----:B------:R-:W1:Y:S01]  /*1740*/  LDC.64 R6, c[0x0][0x388] ;  /* 0x0000e200ff067b82 */ /* 0x000e620000000a00 */
[----:B0-----:R-:W-:-:S06]  /*1750*/  IMAD.WIDE R8, R15, 0x4, R8 ;  /* 0x000000040f087825 */ /* 0x001fcc00078e0208 */
[----:B------:R-:W2:Y:S01]  /*1760*/  LDG.E R8, desc[UR10][R8.64] ;  /* 0x0000000a08087981 */ /* 0x000ea2000c1e1900 */
[----:B-1----:R-:W-:-:S06]  /*1770*/  IMAD.WIDE R6, R3, 0x4, R6 ;  /* 0x0000000403067825 */ /* 0x002fcc00078e0206 */
[----:B------:R-:W2:Y:S02]  /*1780*/  LDG.E R6, desc[UR10][R6.64] ;  /* 0x0000000a06067981 */ /* 0x000ea4000c1e1900 */
[----:B--2--5:R-:W-:-:S07]  /*1790*/  FFMA R5, R8, R6, R5 ;  /* 0x0000000608057223 */ /* 0x024fce0000000005 */
.L_x_135:
[----:B------:R-:W-:Y:S05]  /*17a0*/  BSYNC.RECONVERGENT B0 ;  /* 0x0000000000007941 */ /* 0x000fea0003800200 */
.L_x_132:
[----:B------:R-:W-:Y:S05]  /*17b0*/  @P6 BRA `(.L_x_136) ;  /* 0xfffffff4005c6947 */ /* 0x000fea000383ffff */
[----:B------:R-:W-:Y:S05]  /*17c0*/  @P5 BRA `(.L_x_137) ;  /* 0xfffffff400405947 */ /* 0x000fea000383ffff */
.L_x_129:
[----:B------:R-:W0:Y:S02]  /*17d0*/  LDC.64 R2, c[0x0][0x398] ;  /* 0x0000e600ff027b82 */ /* 0x000e240000000a00 */
[----:B0-----:R-:W-:-:S05]  /*17e0*/  IMAD.WIDE R2, R0, 0x4, R2 ;  /* 0x0000000400027825 */ /* 0x001fca00078e0202 */
[----:B-----5:R-:W-:Y:S01]  /*17f0*/  STG.E desc[UR10][R2.64], R5 ;  /* 0x0000000502007986 */ /* 0x020fe2000c10190a */
[----:B------:R-:W-:Y:S05]  /*1800*/  EXIT ;  /* 0x000000000000794d */ /* 0x000fea0003800000 */
.L_x_138:
        /* <DEDUP_REMOVED lines=15> */
.L_x_152:


//--------------------- .nv.shared.reserved.0     --------------------------
	.section	.nv.shared.reserved.0,"aw",@nobits
	.weak		__nv_reservedSMEM_offset_0_alias
	.size		__nv_reservedSMEM_offset_0_alias, 0, 64
	.other		__nv_reservedSMEM_offset_0_alias,@"STO_CUDA_RESERVED_SHARED STV_DEFAULT"
__nv_reservedSMEM_offset_0_alias:
	.zero		0
	.zero		64


//--------------------- .nv.constant0._Z17sgd_update_kernelPfS_fi --------------------------
	.section	.nv.constant0._Z17sgd_update_kernelPfS_fi,"a",@progbits
	.sectionflags	@""
	.align	4
.nv.constant0._Z17sgd_update_kernelPfS_fi:
	.zero		920


//--------------------- .nv.constant0._Z25cross_entropy_loss_kernelPfPiS_S_ii --------------------------
	.section	.nv.constant0._Z25cross_entropy_loss_kernelPfPiS_S_ii,"a",@progbits
	.sectionflags	@""
	.align	4
.nv.constant0._Z25cross_entropy_loss_kernelPfPiS_S_ii:
	.zero		936


//--------------------- .nv.constant0._Z14maxpool_kernelPfS_iiiiii --------------------------
	.section	.nv.constant0._Z14maxpool_kernelPfS_iiiiii,"a",@progbits
	.sectionflags	@""
	.align	4
.nv.constant0._Z14maxpool_kernelPfS_iiiiii:
	.zero		936


//--------------------- .nv.constant0._Z15avg_pool_kernelPfS_iiiiii --------------------------
	.section	.nv.constant0._Z15avg_pool_kernelPfS_iiiiii,"a",@progbits
	.sectionflags	@""
	.align	4
.nv.constant0._Z15avg_pool_kernelPfS_iiiiii:
	.zero		936


//--------------------- .nv.constant0._Z19add_residual_kernelPfS_S_i --------------------------
	.section	.nv.constant0._Z19add_residual_kernelPfS_S_i,"a",@progbits
	.sectionflags	@""
	.align	4
.nv.constant0._Z19add_residual_kernelPfS_S_i:
	.zero		924


//--------------------- .nv.constant0._Z11relu_kernelPfS_i --------------------------
	.section	.nv.constant0._Z11relu_kernelPfS_i,"a",@progbits
	.sectionflags	@""
	.align	4
.nv.constant0._Z11relu_kernelPfS_i:
	.zero		916


//--------------------- .nv.constant0._Z26compute_batch_stats_kernelPfS_S_iii --------------------------
	.section	.nv.constant0._Z26compute_batch_stats_kernelPfS_S_iii,"a",@progbits
	.sectionflags	@""
	.align	4
.nv.constant0._Z26compute_batch_stats_kernelPfS_S_iii:
	.zero		932


//--------------------- .nv.constant0._Z17batch_norm_kernelPfS_S_S_S_S_S_S_iiifb --------------------------
	.section	.nv.constant0._Z17batch_norm_kernelPfS_S_S_S_S_S_S_iiifb,"a",@progbits
	.sectionflags	@""
	.align	4
.nv.constant0._Z17batch_norm_kernelPfS_S_S_S_S_S_S_iiifb:
	.zero		977


//--------------------- .nv.constant0._Z13conv2d_kernelPfS_S_S_iiiiiiii --------------------------
	.section	.nv.constant0._Z13conv2d_kernelPfS_S_S_iiiiiiii,"a",@progbits
	.sectionflags	@""
	.align	4
.nv.constant0._Z13conv2d_kernelPfS_S_S_iiiiiiii:
	.zero		960


//--------------------- SYMBOLS --------------------------

	.type		.nv.reservedSmem.offset0,@object
	.size		.nv.reservedSmem.offset0,0x4
